	.target	sm_90a

	.elftype	@"ET_EXEC"


//--------------------- .note.nv.tkinfo           --------------------------
	.section	.note.nv.tkinfo,"",@"SHT_NOTE"
	.sectionflags	@"SHF_NOTE_NV_TKINFO"
	.tkinfo
        /*0018*/ 	.word	0x00000002
        /*0030*/ 	.string	""
        /*0030*/ 	.string	"ptxas"
        /*0030*/ 	.string	"Cuda compilation tools, release 13.0, V13.0.88"
        /*0030*/ 	.string	"Build cuda_13.0.r13.0/compiler.36424714_0"
        /*0030*/ 	.string	"-arch sm_90a -m 64 "



//--------------------- .note.nv.cuinfo           --------------------------
	.section	.note.nv.cuinfo,"",@"SHT_NOTE"
	.sectionflags	@"SHF_NOTE_NV_CUINFO"
        /*0018*/ 	.short	0x0002
        /*001a*/ 	.short	0x005a
        /*001c*/ 	.short	0x0082
	.zero		2


//--------------------- .nv.info                  --------------------------
	.section	.nv.info,"",@"SHT_CUDA_INFO"
	.align	4


	//----- nvinfo : EIATTR_REGCOUNT
	.align		4
        /*0000*/ 	.byte	0x04, 0x2f
        /*0002*/ 	.short	(.L_12 - .L_11)
	.align		4
.L_11:
        /*0004*/ 	.word	index@(_ZN7cutlass13device_kernelINS_4gemm6kernel13GemmUniversalIN4cute5tupleIJiiiiEEENS1_10collective13CollectiveMmaINS1_37MainloopSm90TmaGmmaWarpSpecializedFP8ILi3ENS5_IJNS4_1CILi1EEESB_SB_EEENS1_35KernelTmaWarpSpecializedCooperativeEEENS5_IJNSA_ILi256EEESF_NSA_ILi32EEEEEENS_12float_e4m3_tENS5_IJlSB_lEEESI_SJ_NS4_8TiledMMAINS4_8MMA_AtomIJNS4_4SM904GMMA31MMA_64x256x32_F32E4M3E4M3_SS_TNILNSN_7ScaleInE1ELSP_1EEEEEENS4_6LayoutINS5_IJNSA_ILi2EEESB_SB_EEENS5_IJSB_NSA_ILi0EEESV_EEEEENS5_IJNS4_10UnderscoreESY_SY_EEEEENS4_13SM90_TMA_LOADENS4_14ComposedLayoutINS4_7SwizzleILi1ELi4ELi3EEENS4_18smem_ptr_flag_bitsILi8EEENSS_INS5_IJNSA_ILi8EEESG_EEENS5_IJSG_SB_EEEEEEEvNS4_8identityES11_S1B_vS1C_EENS_8epilogue10collective6detail29Sm90TmaWarpSpecializedAdapterINS1F_15DefaultEpilogueISI_SJ_SJ_NS1E_6thread17LinearCombinationISI_Li1EffLNS1J_9ScaleType4KindE0ELNS_15FloatRoundStyleE2ESI_EENS1_15EpilogueDefaultEEEEEvvEEEEvNT_6ParamsE)
        /*0008*/ 	.word	0x000000a8


	//----- nvinfo : EIATTR_FRAME_SIZE
	.align		4
.L_12:
        /*000c*/ 	.byte	0x04, 0x11
        /*000e*/ 	.short	(.L_14 - .L_13)
	.align		4
.L_13:
        /*0010*/ 	.word	index@(_ZN7cutlass13device_kernelINS_4gemm6kernel13GemmUniversalIN4cute5tupleIJiiiiEEENS1_10collective13CollectiveMmaINS1_37MainloopSm90TmaGmmaWarpSpecializedFP8ILi3ENS5_IJNS4_1CILi1EEESB_SB_EEENS1_35KernelTmaWarpSpecializedCooperativeEEENS5_IJNSA_ILi256EEESF_NSA_ILi32EEEEEENS_12float_e4m3_tENS5_IJlSB_lEEESI_SJ_NS4_8TiledMMAINS4_8MMA_AtomIJNS4_4SM904GMMA31MMA_64x256x32_F32E4M3E4M3_SS_TNILNSN_7ScaleInE1ELSP_1EEEEEENS4_6LayoutINS5_IJNSA_ILi2EEESB_SB_EEENS5_IJSB_NSA_ILi0EEESV_EEEEENS5_IJNS4_10UnderscoreESY_SY_EEEEENS4_13SM90_TMA_LOADENS4_14ComposedLayoutINS4_7SwizzleILi1ELi4ELi3EEENS4_18smem_ptr_flag_bitsILi8EEENSS_INS5_IJNSA_ILi8EEESG_EEENS5_IJSG_SB_EEEEEEEvNS4_8identityES11_S1B_vS1C_EENS_8epilogue10collective6detail29Sm90TmaWarpSpecializedAdapterINS1F_15DefaultEpilogueISI_SJ_SJ_NS1E_6thread17LinearCombinationISI_Li1EffLNS1J_9ScaleType4KindE0ELNS_15FloatRoundStyleE2ESI_EENS1_15EpilogueDefaultEEEEEvvEEEEvNT_6ParamsE)
        /*0014*/ 	.word	0x00000670


	//----- nvinfo : EIATTR_MIN_STACK_SIZE
	.align		4
.L_14:
        /*0018*/ 	.byte	0x04, 0x12
        /*001a*/ 	.short	(.L_16 - .L_15)
	.align		4
.L_15:
        /*001c*/ 	.word	index@(_ZN7cutlass13device_kernelINS_4gemm6kernel13GemmUniversalIN4cute5tupleIJiiiiEEENS1_10collective13CollectiveMmaINS1_37MainloopSm90TmaGmmaWarpSpecializedFP8ILi3ENS5_IJNS4_1CILi1EEESB_SB_EEENS1_35KernelTmaWarpSpecializedCooperativeEEENS5_IJNSA_ILi256EEESF_NSA_ILi32EEEEEENS_12float_e4m3_tENS5_IJlSB_lEEESI_SJ_NS4_8TiledMMAINS4_8MMA_AtomIJNS4_4SM904GMMA31MMA_64x256x32_F32E4M3E4M3_SS_TNILNSN_7ScaleInE1ELSP_1EEEEEENS4_6LayoutINS5_IJNSA_ILi2EEESB_SB_EEENS5_IJSB_NSA_ILi0EEESV_EEEEENS5_IJNS4_10UnderscoreESY_SY_EEEEENS4_13SM90_TMA_LOADENS4_14ComposedLayoutINS4_7SwizzleILi1ELi4ELi3EEENS4_18smem_ptr_flag_bitsILi8EEENSS_INS5_IJNSA_ILi8EEESG_EEENS5_IJSG_SB_EEEEEEEvNS4_8identityES11_S1B_vS1C_EENS_8epilogue10collective6detail29Sm90TmaWarpSpecializedAdapterINS1F_15DefaultEpilogueISI_SJ_SJ_NS1E_6thread17LinearCombinationISI_Li1EffLNS1J_9ScaleType4KindE0ELNS_15FloatRoundStyleE2ESI_EENS1_15EpilogueDefaultEEEEEvvEEEEvNT_6ParamsE)
        /*0020*/ 	.word	0x00000670
.L_16:


//--------------------- .nv.compat                --------------------------
	.section	.nv.compat,"",@"SHT_CUDA_COMPAT_INFO"
	.align	4
        /*0000*/ 	.byte	0x02, 0x09, 0x01, 0x00, 0x02, 0x02, 0x04, 0x00, 0x02, 0x05, 0x05, 0x00, 0x03, 0x07, 0x01, 0x01
        /*0010*/ 	.byte	0x02, 0x03, 0x01, 0x00, 0x02, 0x06, 0x01, 0x00, 0x04, 0x0b, 0x08, 0x00, 0x00, 0x00, 0x00, 0x00
        /*0020*/ 	.byte	0x00, 0x00, 0x00, 0x00


//--------------------- .nv.info._ZN7cutlass13device_kernelINS_4gemm6kernel13GemmUniversalIN4cute5tupleIJiiiiEEENS1_10collective13CollectiveMmaINS1_37MainloopSm90TmaGmmaWarpSpecializedFP8ILi3ENS5_IJNS4_1CILi1EEESB_SB_EEENS1_35KernelTmaWarpSpecializedCooperativeEEENS5_IJNSA_ILi256EEESF_NSA_ILi32EEEEEENS_12float_e4m3_tENS5_IJlSB_lEEESI_SJ_NS4_8TiledMMAINS4_8MMA_AtomIJNS4_4SM904GMMA31MMA_64x256x32_F32E4M3E4M3_SS_TNILNSN_7ScaleInE1ELSP_1EEEEEENS4_6LayoutINS5_IJNSA_ILi2EEESB_SB_EEENS5_IJSB_NSA_ILi0EEESV_EEEEENS5_IJNS4_10UnderscoreESY_SY_EEEEENS4_13SM90_TMA_LOADENS4_14ComposedLayoutINS4_7SwizzleILi1ELi4ELi3EEENS4_18smem_ptr_flag_bitsILi8EEENSS_INS5_IJNSA_ILi8EEESG_EEENS5_IJSG_SB_EEEEEEEvNS4_8identityES11_S1B_vS1C_EENS_8epilogue10collective6detail29Sm90TmaWarpSpecializedAdapterINS1F_15DefaultEpilogueISI_SJ_SJ_NS1E_6thread17LinearCombinationISI_Li1EffLNS1J_9ScaleType4KindE0ELNS_15FloatRoundStyleE2ESI_EENS1_15EpilogueDefaultEEEEEvvEEEEvNT_6ParamsE --------------------------
	.section	.nv.info._ZN7cutlass13device_kernelINS_4gemm6kernel13GemmUniversalIN4cute5tupleIJiiiiEEENS1_10collective13CollectiveMmaINS1_37MainloopSm90TmaGmmaWarpSpecializedFP8ILi3ENS5_IJNS4_1CILi1EEESB_SB_EEENS1_35KernelTmaWarpSpecializedCooperativeEEENS5_IJNSA_ILi256EEESF_NSA_ILi32EEEEEENS_12float_e4m3_tENS5_IJlSB_lEEESI_SJ_NS4_8TiledMMAINS4_8MMA_AtomIJNS4_4SM904GMMA31MMA_64x256x32_F32E4M3E4M3_SS_TNILNSN_7ScaleInE1ELSP_1EEEEEENS4_6LayoutINS5_IJNSA_ILi2EEESB_SB_EEENS5_IJSB_NSA_ILi0EEESV_EEEEENS5_IJNS4_10UnderscoreESY_SY_EEEEENS4_13SM90_TMA_LOADENS4_14ComposedLayoutINS4_7SwizzleILi1ELi4ELi3EEENS4_18smem_ptr_flag_bitsILi8EEENSS_INS5_IJNSA_ILi8EEESG_EEENS5_IJSG_SB_EEEEEEEvNS4_8identityES11_S1B_vS1C_EENS_8epilogue10collective6detail29Sm90TmaWarpSpecializedAdapterINS1F_15DefaultEpilogueISI_SJ_SJ_NS1E_6thread17LinearCombinationISI_Li1EffLNS1J_9ScaleType4KindE0ELNS_15FloatRoundStyleE2ESI_EENS1_15EpilogueDefaultEEEEEvvEEEEvNT_6ParamsE,"",@"SHT_CUDA_INFO"
	.sectionflags	@""
	.align	4


	//----- nvinfo : EIATTR_CUDA_API_VERSION
	.align		4
        /*0000*/ 	.byte	0x04, 0x37
        /*0002*/ 	.short	(.L_18 - .L_17)
.L_17:
        /*0004*/ 	.word	0x00000082


	//----- nvinfo : EIATTR_KPARAM_INFO
	.align		4
.L_18:
        /*0008*/ 	.byte	0x04, 0x17
        /*000a*/ 	.short	(.L_20 - .L_19)
.L_19:
        /*000c*/ 	.word	0x00000000
        /*0010*/ 	.short	0x0000
        /*0012*/ 	.short	0x0070
        /*0014*/ 	.byte	0x00, 0xf0, 0x01, 0x10


	//----- nvinfo : EIATTR_SPARSE_MMA_MASK
	.align		4
.L_20:
        /*0018*/ 	.byte	0x03, 0x50
        /*001a*/ 	.short	0x0000


	//----- nvinfo : EIATTR_MAXREG_COUNT
	.align		4
        /*001c*/ 	.byte	0x03, 0x1b
        /*001e*/ 	.short	0x00a8


	//----- nvinfo : EIATTR_NUM_BARRIERS
	.align		4
        /*0020*/ 	.byte	0x02, 0x4c
        /*0022*/ 	.byte	0x01
	.zero		1


	//----- nvinfo : EIATTR_ANNOTATIONS
	.align		4
        /*0024*/ 	.byte	0x04, 0x55
        /*0026*/ 	.short	(.L_22 - .L_21)


	//   ....[0]....
.L_21:
        /*0028*/ 	.word	0x00000001
        /*002c*/ 	.byte	0x70, 0x05, 0x00, 0x00, 0x01, 0x00, 0x00, 0x00, 0x90, 0x05, 0x00, 0x00, 0x01, 0x00, 0x00, 0x00
        /* <DEDUP_REMOVED lines=1352> */
        /*54bc*/ 	.byte	0x50, 0x32, 0x02, 0x00


	//----- nvinfo : EIATTR_MERCURY_ISA_VERSION
	.align		4
.L_22:
        /*54c0*/ 	.byte	0x03, 0x5f
        /*54c2*/ 	.short	0x0101


	//----- nvinfo : EIATTR_INT_WARP_WIDE_INSTR_OFFSETS
	.align		4
        /*54c4*/ 	.byte	0x04, 0x31
        /*54c6*/ 	.short	(.L_24 - .L_23)


	//   ....[0]....
.L_23:
        /*54c8*/ 	.word	0x00000460


	//   ....[1]....
        /*54cc*/ 	.word	0x00000480


	//   ....[2]....
        /*54d0*/ 	.word	0x00000580


	//----- nvinfo : EIATTR_COOP_GROUP_MASK_REGIDS
	.align		4
.L_24:
        /*54d4*/ 	.byte	0x04, 0x29
        /*54d6*/ 	.short	(.L_26 - .L_25)


	//   ....[0]....
.L_25:
        /*54d8*/ 	.word	0xffffffff


	//   ....[1]....
        /*54dc*/ 	.word	0xffffffff


	//   ....[2]....
        /*54e0*/ 	.word	0xffffffff


	//   ....[3]....
        /*54e4*/ 	.word	0xffffffff


	//   ....[4]....
        /*54e8*/ 	.word	0xffffffff


	//----- nvinfo : EIATTR_COOP_GROUP_INSTR_OFFSETS
	.align		4
.L_26:
        /*54ec*/ 	.byte	0x04, 0x28
        /*54ee*/ 	.short	(.L_28 - .L_27)


	//   ....[0]....
.L_27:
        /*54f0*/ 	.word	0x00000070


	//   ....[1]....
        /*54f4*/ 	.word	0x00000080


	//   ....[2]....
        /*54f8*/ 	.word	0x000001a0


	//   ....[3]....
        /*54fc*/ 	.word	0x000003a0


	//   ....[4]....
        /*5500*/ 	.word	0x00002690


	//----- nvinfo : EIATTR_REG_RECONFIG
	.align		4
.L_28:
        /*5504*/ 	.byte	0x01, 0x54
	.zero		2


	//----- nvinfo : EIATTR_MBARRIER_INSTR_OFFSETS
	.align		4
        /*5508*/ 	.byte	0x04, 0x39
        /*550a*/ 	.short	(.L_30 - .L_29)


	//   ....[0]....
.L_29:
        /*550c*/ 	.word	0x00000320
        /*5510*/ 	.word	0x000000ff
        /*5514*/ 	.word	0x00000000
        /*5518*/ 	.short	0x0100
        /*551a*/ 	.byte	0x09
	.zero		1


	//   ....[1]....
        /*551c*/ 	.word	0x00000330
        /*5520*/ 	.word	0x000000ff
        /*5524*/ 	.word	0x00000018
        /*5528*/ 	.short	0x0100
        /*552a*/ 	.byte	0x09
	.zero		1


	//   ....[2]....
        /*552c*/ 	.word	0x00000340
        /*5530*/ 	.word	0x000000ff
        /*5534*/ 	.word	0x00000008
        /*5538*/ 	.short	0x0100
        /*553a*/ 	.byte	0x09
	.zero		1


	//   ....[3]....
        /*553c*/ 	.word	0x00000350
        /*5540*/ 	.word	0x000000ff
        /*5544*/ 	.word	0x00000020
        /*5548*/ 	.short	0x0100
        /*554a*/ 	.byte	0x09
	.zero		1


	//   ....[4]....
        /*554c*/ 	.word	0x00000360
        /*5550*/ 	.word	0x000000ff
        /*5554*/ 	.word	0x00000010
        /*5558*/ 	.short	0x0100
        /*555a*/ 	.byte	0x09
	.zero		1


	//   ....[5]....
        /*555c*/ 	.word	0x00000370
        /*5560*/ 	.word	0x000000ff
        /*5564*/ 	.word	0x00000028
        /*5568*/ 	.short	0x0100
        /*556a*/ 	.byte	0x09
	.zero		1


	//   ....[6]....
        /*556c*/ 	.word	0x000005b0
        /*5570*/ 	.word	0x000000ff
        /*5574*/ 	.word	0x00000040
        /*5578*/ 	.short	0x0100
        /*557a*/ 	.byte	0x06
	.zero		1


	//   ....[7]....
        /*557c*/ 	.word	0x000005c0
        /*5580*/ 	.word	0x000000ff
        /*5584*/ 	.word	0x00000048
        /*5588*/ 	.short	0x0100
        /*558a*/ 	.byte	0x06
	.zero		1


	//   ....[8]....
        /*558c*/ 	.word	0x00002aa0
        /*5590*/ 	.word	0x000000ff
        /*5594*/ 	.word	0x00000000
        /*5598*/ 	.short	0x010a
        /*559a*/ 	.byte	0x07
	.zero		1


	//   ....[9]....
        /*559c*/ 	.word	0x00002b00
        /*55a0*/ 	.word	0x000000ff
        /*55a4*/ 	.word	0x00000000
        /*55a8*/ 	.short	0x010a
        /*55aa*/ 	.byte	0x07
	.zero		1


	//   ....[10]....
        /*55ac*/ 	.word	0x000062c0
        /*55b0*/ 	.word	0x000000ff
        /*55b4*/ 	.word	0x00000000
        /*55b8*/ 	.short	0x010a
        /*55ba*/ 	.byte	0x0f
	.zero		1


	//   ....[11]....
        /*55bc*/ 	.word	0x00006300
        /*55c0*/ 	.word	0x000000ff
        /*55c4*/ 	.word	0x00000000
        /*55c8*/ 	.short	0x010a
        /*55ca*/ 	.byte	0x0f
	.zero		1


	//   ....[12]....
        /*55cc*/ 	.word	0x0000af60
        /*55d0*/ 	.word	0x000000ff
        /*55d4*/ 	.word	0x00000000
        /*55d8*/ 	.short	0x0101
        /*55da*/ 	.byte	0x08
	.zero		1


	//   ....[13]....
        /*55dc*/ 	.word	0x0000ea10
        /*55e0*/ 	.word	0x000000ff
        /*55e4*/ 	.word	0x00000000
        /*55e8*/ 	.short	0x0101
        /*55ea*/ 	.byte	0x08
	.zero		1


	//   ....[14]....
        /*55ec*/ 	.word	0x00022540
        /*55f0*/ 	.word	0x00000010
        /*55f4*/ 	.word	0x00000018
        /*55f8*/ 	.short	0x010a
        /*55fa*/ 	.byte	0x3f
	.zero		1


	//   ....[15]....
        /*55fc*/ 	.word	0x00022870
        /*5600*/ 	.word	0x00000002
        /*5604*/ 	.word	0x00000048
        /*5608*/ 	.short	0x0101
        /*560a*/ 	.byte	0x3f
	.zero		1


	//   ....[16]....
        /*560c*/ 	.word	0x00023020
        /*5610*/ 	.word	0x00000003
        /*5614*/ 	.word	0x00000000
        /*5618*/ 	.short	0x010a
        /*561a*/ 	.byte	0x3f
	.zero		1


	//   ....[17]....
        /*561c*/ 	.word	0x000230b0
        /*5620*/ 	.word	0x00000003
        /*5624*/ 	.word	0x00000000
        /*5628*/ 	.short	0x010a
        /*562a*/ 	.byte	0x3f
	.zero		1


	//   ....[18]....
        /*562c*/ 	.word	0x00023140
        /*5630*/ 	.word	0x00000003
        /*5634*/ 	.word	0x00000000
        /*5638*/ 	.short	0x010a
        /*563a*/ 	.byte	0x3f
	.zero		1


	//   ....[19]....
        /*563c*/ 	.word	0x000231b0
        /*5640*/ 	.word	0x00000003
        /*5644*/ 	.word	0x00000000
        /*5648*/ 	.short	0x010a
        /*564a*/ 	.byte	0x3f
	.zero		1


	//   ....[20]....
        /*564c*/ 	.word	0x00023220
        /*5650*/ 	.word	0x00000000
        /*5654*/ 	.word	0x00000000
        /*5658*/ 	.short	0x010a
        /*565a*/ 	.byte	0x3f
	.zero		1


	//   ....[21]....
        /*565c*/ 	.word	0x00023300
        /*5660*/ 	.word	0x00000010
        /*5664*/ 	.word	0x00000018
        /*5668*/ 	.short	0x010a
        /*566a*/ 	.byte	0x3f
	.zero		1


	//   ....[22]....
        /*566c*/ 	.word	0x000233e0
        /*5670*/ 	.word	0x00000003
        /*5674*/ 	.word	0x00000000
        /*5678*/ 	.short	0x010a
        /*567a*/ 	.byte	0x3f
	.zero		1


	//   ....[23]....
        /*567c*/ 	.word	0x00023430
        /*5680*/ 	.word	0x00000003
        /*5684*/ 	.word	0x00000000
        /*5688*/ 	.short	0x010a
        /*568a*/ 	.byte	0x3f
	.zero		1


	//----- nvinfo : EIATTR_NUM_MBARRIERS
	.align		4
.L_30:
        /*568c*/ 	.byte	0x03, 0x38
        /*568e*/ 	.short	0x0008


	//----- nvinfo : EIATTR_EXIT_INSTR_OFFSETS
	.align		4
        /*5690*/ 	.byte	0x04, 0x1c
        /*5692*/ 	.short	(.L_32 - .L_31)


	//   ....[0]....
.L_31:
        /*5694*/ 	.word	0x00000620


	//   ....[1]....
        /*5698*/ 	.word	0x00000f80


	//   ....[2]....
        /*569c*/ 	.word	0x00021b70


	//   ....[3]....
        /*56a0*/ 	.word	0x000221d0


	//   ....[4]....
        /*56a4*/ 	.word	0x00023190


	//----- nvinfo : EIATTR_MAX_THREADS
	.align		4
.L_32:
        /*56a8*/ 	.byte	0x04, 0x05
        /*56aa*/ 	.short	(.L_34 - .L_33)
.L_33:
        /*56ac*/ 	.word	0x00000180
        /*56b0*/ 	.word	0x00000001
        /*56b4*/ 	.word	0x00000001


	//----- nvinfo : EIATTR_CRS_STACK_SIZE
	.align		4
.L_34:
        /*56b8*/ 	.byte	0x04, 0x1e
        /*56ba*/ 	.short	(.L_36 - .L_35)
.L_35:
        /*56bc*/ 	.word	0x00000000


	//----- nvinfo : EIATTR_CBANK_PARAM_SIZE
	.align		4
.L_36:
        /*56c0*/ 	.byte	0x03, 0x19
        /*56c2*/ 	.short	0x0470


	//----- nvinfo : EIATTR_PARAM_CBANK
	.align		4
        /*56c4*/ 	.byte	0x04, 0x0a
        /*56c6*/ 	.short	(.L_38 - .L_37)
	.align		4
.L_37:
        /*56c8*/ 	.word	index@(.nv.constant0._ZN7cutlass13device_kernelINS_4gemm6kernel13GemmUniversalIN4cute5tupleIJiiiiEEENS1_10collective13CollectiveMmaINS1_37MainloopSm90TmaGmmaWarpSpecializedFP8ILi3ENS5_IJNS4_1CILi1EEESB_SB_EEENS1_35KernelTmaWarpSpecializedCooperativeEEENS5_IJNSA_ILi256EEESF_NSA_ILi32EEEEEENS_12float_e4m3_tENS5_IJlSB_lEEESI_SJ_NS4_8TiledMMAINS4_8MMA_AtomIJNS4_4SM904GMMA31MMA_64x256x32_F32E4M3E4M3_SS_TNILNSN_7ScaleInE1ELSP_1EEEEEENS4_6LayoutINS5_IJNSA_ILi2EEESB_SB_EEENS5_IJSB_NSA_ILi0EEESV_EEEEENS5_IJNS4_10UnderscoreESY_SY_EEEEENS4_13SM90_TMA_LOADENS4_14ComposedLayoutINS4_7SwizzleILi1ELi4ELi3EEENS4_18smem_ptr_flag_bitsILi8EEENSS_INS5_IJNSA_ILi8EEESG_EEENS5_IJSG_SB_EEEEEEEvNS4_8identityES11_S1B_vS1C_EENS_8epilogue10collective6detail29Sm90TmaWarpSpecializedAdapterINS1F_15DefaultEpilogueISI_SJ_SJ_NS1E_6thread17LinearCombinationISI_Li1EffLNS1J_9ScaleType4KindE0ELNS_15FloatRoundStyleE2ESI_EENS1_15EpilogueDefaultEEEEEvvEEEEvNT_6ParamsE)
        /*56cc*/ 	.short	0x0210
        /*56ce*/ 	.short	0x0470


	//----- nvinfo : EIATTR_SW_WAR
	.align		4
.L_38:
        /*56d0*/ 	.byte	0x04, 0x36
        /*56d2*/ 	.short	(.L_40 - .L_39)
.L_39:
        /*56d4*/ 	.word	0x00000008
.L_40:


//--------------------- .nv.callgraph             --------------------------
	.section	.nv.callgraph,"",@"SHT_CUDA_CALLGRAPH"
	.align	4
	.sectionentsize	8
	.align		4
        /*0000*/ 	.word	0x00000000
	.align		4
        /*0004*/ 	.word	0xffffffff
	.align		4
        /*0008*/ 	.word	0x00000000
	.align		4
        /*000c*/ 	.word	0xfffffffe
	.align		4
        /*0010*/ 	.word	0x00000000
	.align		4
        /*0014*/ 	.word	0xfffffffd
	.align		4
        /*0018*/ 	.word	0x00000000
	.align		4
        /*001c*/ 	.word	0xfffffffc


//--------------------- .nv.constant4             --------------------------
	.section	.nv.constant4,"a",@progbits
	.align	8
	.align		8
.nv.constant4:
        /*0000*/ 	.dword	_ZN40_INTERNAL_7eec504b_4_k_cu_f4d5e20a_270884cuda3std3__45__cpo5beginE
	.align		8
        /*0008*/ 	.dword	_ZN40_INTERNAL_7eec504b_4_k_cu_f4d5e20a_270884cuda3std3__45__cpo3endE
	.align		8
        /*0010*/ 	.dword	_ZN40_INTERNAL_7eec504b_4_k_cu_f4d5e20a_270884cuda3std3__45__cpo6cbeginE
	.align		8
        /*0018*/ 	.dword	_ZN40_INTERNAL_7eec504b_4_k_cu_f4d5e20a_270884cuda3std3__45__cpo4cendE
	.align		8
        /*0020*/ 	.dword	_ZN40_INTERNAL_7eec504b_4_k_cu_f4d5e20a_270884cuda3std3__442_GLOBAL__N__7eec504b_4_k_cu_f4d5e20a_270886ignoreE
	.align		8
        /*0028*/ 	.dword	_ZN40_INTERNAL_7eec504b_4_k_cu_f4d5e20a_270884cuda3std3__419piecewise_constructE
	.align		8
        /*0030*/ 	.dword	_ZN40_INTERNAL_7eec504b_4_k_cu_f4d5e20a_270884cuda3std3__48in_placeE
	.align		8
        /*0038*/ 	.dword	_ZN40_INTERNAL_7eec504b_4_k_cu_f4d5e20a_270884cuda3std6ranges3__45__cpo4swapE
	.align		8
        /*0040*/ 	.dword	_ZN40_INTERNAL_7eec504b_4_k_cu_f4d5e20a_270884cuda3std6ranges3__45__cpo9iter_moveE
	.align		8
        /*0048*/ 	.dword	_ZN40_INTERNAL_7eec504b_4_k_cu_f4d5e20a_270884cute7productE
	.align		8
        /*0050*/ 	.dword	_ZN40_INTERNAL_7eec504b_4_k_cu_f4d5e20a_270884cute1_E


//--------------------- .text._ZN7cutlass13device_kernelINS_4gemm6kernel13GemmUniversalIN4cute5tupleIJiiiiEEENS1_10collective13CollectiveMmaINS1_37MainloopSm90TmaGmmaWarpSpecializedFP8ILi3ENS5_IJNS4_1CILi1EEESB_SB_EEENS1_35KernelTmaWarpSpecializedCooperativeEEENS5_IJNSA_ILi256EEESF_NSA_ILi32EEEEEENS_12float_e4m3_tENS5_IJlSB_lEEESI_SJ_NS4_8TiledMMAINS4_8MMA_AtomIJNS4_4SM904GMMA31MMA_64x256x32_F32E4M3E4M3_SS_TNILNSN_7ScaleInE1ELSP_1EEEEEENS4_6LayoutINS5_IJNSA_ILi2EEESB_SB_EEENS5_IJSB_NSA_ILi0EEESV_EEEEENS5_IJNS4_10UnderscoreESY_SY_EEEEENS4_13SM90_TMA_LOADENS4_14ComposedLayoutINS4_7SwizzleILi1ELi4ELi3EEENS4_18smem_ptr_flag_bitsILi8EEENSS_INS5_IJNSA_ILi8EEESG_EEENS5_IJSG_SB_EEEEEEEvNS4_8identityES11_S1B_vS1C_EENS_8epilogue10collective6detail29Sm90TmaWarpSpecializedAdapterINS1F_15DefaultEpilogueISI_SJ_SJ_NS1E_6thread17LinearCombinationISI_Li1EffLNS1J_9ScaleType4KindE0ELNS_15FloatRoundStyleE2ESI_EENS1_15EpilogueDefaultEEEEEvvEEEEvNT_6ParamsE --------------------------
	.section	.text._ZN7cutlass13device_kernelINS_4gemm6kernel13GemmUniversalIN4cute5tupleIJiiiiEEENS1_10collective13CollectiveMmaINS1_37MainloopSm90TmaGmmaWarpSpecializedFP8ILi3ENS5_IJNS4_1CILi1EEESB_SB_EEENS1_35KernelTmaWarpSpecializedCooperativeEEENS5_IJNSA_ILi256EEESF_NSA_ILi32EEEEEENS_12float_e4m3_tENS5_IJlSB_lEEESI_SJ_NS4_8TiledMMAINS4_8MMA_AtomIJNS4_4SM904GMMA31MMA_64x256x32_F32E4M3E4M3_SS_TNILNSN_7ScaleInE1ELSP_1EEEEEENS4_6LayoutINS5_IJNSA_ILi2EEESB_SB_EEENS5_IJSB_NSA_ILi0EEESV_EEEEENS5_IJNS4_10UnderscoreESY_SY_EEEEENS4_13SM90_TMA_LOADENS4_14ComposedLayoutINS4_7SwizzleILi1ELi4ELi3EEENS4_18smem_ptr_flag_bitsILi8EEENSS_INS5_IJNSA_ILi8EEESG_EEENS5_IJSG_SB_EEEEEEEvNS4_8identityES11_S1B_vS1C_EENS_8epilogue10collective6detail29Sm90TmaWarpSpecializedAdapterINS1F_15DefaultEpilogueISI_SJ_SJ_NS1E_6thread17LinearCombinationISI_Li1EffLNS1J_9ScaleType4KindE0ELNS_15FloatRoundStyleE2ESI_EENS1_15EpilogueDefaultEEEEEvvEEEEvNT_6ParamsE,"ax",@progbits
	.align	128
.text._ZN7cutlass13device_kernelINS_4gemm6kernel13GemmUniversalIN4cute5tupleIJiiiiEEENS1_10collective13CollectiveMmaINS1_37MainloopSm90TmaGmmaWarpSpecializedFP8ILi3ENS5_IJNS4_1CILi1EEESB_SB_EEENS1_35KernelTmaWarpSpecializedCooperativeEEENS5_IJNSA_ILi256EEESF_NSA_ILi32EEEEEENS_12float_e4m3_tENS5_IJlSB_lEEESI_SJ_NS4_8TiledMMAINS4_8MMA_AtomIJNS4_4SM904GMMA31MMA_64x256x32_F32E4M3E4M3_SS_TNILNSN_7ScaleInE1ELSP_1EEEEEENS4_6LayoutINS5_IJNSA_ILi2EEESB_SB_EEENS5_IJSB_NSA_ILi0EEESV_EEEEENS5_IJNS4_10UnderscoreESY_SY_EEEEENS4_13SM90_TMA_LOADENS4_14ComposedLayoutINS4_7SwizzleILi1ELi4ELi3EEENS4_18smem_ptr_flag_bitsILi8EEENSS_INS5_IJNSA_ILi8EEESG_EEENS5_IJSG_SB_EEEEEEEvNS4_8identityES11_S1B_vS1C_EENS_8epilogue10collective6detail29Sm90TmaWarpSpecializedAdapterINS1F_15DefaultEpilogueISI_SJ_SJ_NS1E_6thread17LinearCombinationISI_Li1EffLNS1J_9ScaleType4KindE0ELNS_15FloatRoundStyleE2ESI_EENS1_15EpilogueDefaultEEEEEvvEEEEvNT_6ParamsE:
        .type           _ZN7cutlass13device_kernelINS_4gemm6kernel13GemmUniversalIN4cute5tupleIJiiiiEEENS1_10collective13CollectiveMmaINS1_37MainloopSm90TmaGmmaWarpSpecializedFP8ILi3ENS5_IJNS4_1CILi1EEESB_SB_EEENS1_35KernelTmaWarpSpecializedCooperativeEEENS5_IJNSA_ILi256EEESF_NSA_ILi32EEEEEENS_12float_e4m3_tENS5_IJlSB_lEEESI_SJ_NS4_8TiledMMAINS4_8MMA_AtomIJNS4_4SM904GMMA31MMA_64x256x32_F32E4M3E4M3_SS_TNILNSN_7ScaleInE1ELSP_1EEEEEENS4_6LayoutINS5_IJNSA_ILi2EEESB_SB_EEENS5_IJSB_NSA_ILi0EEESV_EEEEENS5_IJNS4_10UnderscoreESY_SY_EEEEENS4_13SM90_TMA_LOADENS4_14ComposedLayoutINS4_7SwizzleILi1ELi4ELi3EEENS4_18smem_ptr_flag_bitsILi8EEENSS_INS5_IJNSA_ILi8EEESG_EEENS5_IJSG_SB_EEEEEEEvNS4_8identityES11_S1B_vS1C_EENS_8epilogue10collective6detail29Sm90TmaWarpSpecializedAdapterINS1F_15DefaultEpilogueISI_SJ_SJ_NS1E_6thread17LinearCombinationISI_Li1EffLNS1J_9ScaleType4KindE0ELNS_15FloatRoundStyleE2ESI_EENS1_15EpilogueDefaultEEEEEvvEEEEvNT_6ParamsE,@function
        .size           _ZN7cutlass13device_kernelINS_4gemm6kernel13GemmUniversalIN4cute5tupleIJiiiiEEENS1_10collective13CollectiveMmaINS1_37MainloopSm90TmaGmmaWarpSpecializedFP8ILi3ENS5_IJNS4_1CILi1EEESB_SB_EEENS1_35KernelTmaWarpSpecializedCooperativeEEENS5_IJNSA_ILi256EEESF_NSA_ILi32EEEEEENS_12float_e4m3_tENS5_IJlSB_lEEESI_SJ_NS4_8TiledMMAINS4_8MMA_AtomIJNS4_4SM904GMMA31MMA_64x256x32_F32E4M3E4M3_SS_TNILNSN_7ScaleInE1ELSP_1EEEEEENS4_6LayoutINS5_IJNSA_ILi2EEESB_SB_EEENS5_IJSB_NSA_ILi0EEESV_EEEEENS5_IJNS4_10UnderscoreESY_SY_EEEEENS4_13SM90_TMA_LOADENS4_14ComposedLayoutINS4_7SwizzleILi1ELi4ELi3EEENS4_18smem_ptr_flag_bitsILi8EEENSS_INS5_IJNSA_ILi8EEESG_EEENS5_IJSG_SB_EEEEEEEvNS4_8identityES11_S1B_vS1C_EENS_8epilogue10collective6detail29Sm90TmaWarpSpecializedAdapterINS1F_15DefaultEpilogueISI_SJ_SJ_NS1E_6thread17LinearCombinationISI_Li1EffLNS1J_9ScaleType4KindE0ELNS_15FloatRoundStyleE2ESI_EENS1_15EpilogueDefaultEEEEEvvEEEEvNT_6ParamsE,(.L_x_583 - _ZN7cutlass13device_kernelINS_4gemm6kernel13GemmUniversalIN4cute5tupleIJiiiiEEENS1_10collective13CollectiveMmaINS1_37MainloopSm90TmaGmmaWarpSpecializedFP8ILi3ENS5_IJNS4_1CILi1EEESB_SB_EEENS1_35KernelTmaWarpSpecializedCooperativeEEENS5_IJNSA_ILi256EEESF_NSA_ILi32EEEEEENS_12float_e4m3_tENS5_IJlSB_lEEESI_SJ_NS4_8TiledMMAINS4_8MMA_AtomIJNS4_4SM904GMMA31MMA_64x256x32_F32E4M3E4M3_SS_TNILNSN_7ScaleInE1ELSP_1EEEEEENS4_6LayoutINS5_IJNSA_ILi2EEESB_SB_EEENS5_IJSB_NSA_ILi0EEESV_EEEEENS5_IJNS4_10UnderscoreESY_SY_EEEEENS4_13SM90_TMA_LOADENS4_14ComposedLayoutINS4_7SwizzleILi1ELi4ELi3EEENS4_18smem_ptr_flag_bitsILi8EEENSS_INS5_IJNSA_ILi8EEESG_EEENS5_IJSG_SB_EEEEEEEvNS4_8identityES11_S1B_vS1C_EENS_8epilogue10collective6detail29Sm90TmaWarpSpecializedAdapterINS1F_15DefaultEpilogueISI_SJ_SJ_NS1E_6thread17LinearCombinationISI_Li1EffLNS1J_9ScaleType4KindE0ELNS_15FloatRoundStyleE2ESI_EENS1_15EpilogueDefaultEEEEEvvEEEEvNT_6ParamsE)
        .other          _ZN7cutlass13device_kernelINS_4gemm6kernel13GemmUniversalIN4cute5tupleIJiiiiEEENS1_10collective13CollectiveMmaINS1_37MainloopSm90TmaGmmaWarpSpecializedFP8ILi3ENS5_IJNS4_1CILi1EEESB_SB_EEENS1_35KernelTmaWarpSpecializedCooperativeEEENS5_IJNSA_ILi256EEESF_NSA_ILi32EEEEEENS_12float_e4m3_tENS5_IJlSB_lEEESI_SJ_NS4_8TiledMMAINS4_8MMA_AtomIJNS4_4SM904GMMA31MMA_64x256x32_F32E4M3E4M3_SS_TNILNSN_7ScaleInE1ELSP_1EEEEEENS4_6LayoutINS5_IJNSA_ILi2EEESB_SB_EEENS5_IJSB_NSA_ILi0EEESV_EEEEENS5_IJNS4_10UnderscoreESY_SY_EEEEENS4_13SM90_TMA_LOADENS4_14ComposedLayoutINS4_7SwizzleILi1ELi4ELi3EEENS4_18smem_ptr_flag_bitsILi8EEENSS_INS5_IJNSA_ILi8EEESG_EEENS5_IJSG_SB_EEEEEEEvNS4_8identityES11_S1B_vS1C_EENS_8epilogue10collective6detail29Sm90TmaWarpSpecializedAdapterINS1F_15DefaultEpilogueISI_SJ_SJ_NS1E_6thread17LinearCombinationISI_Li1EffLNS1J_9ScaleType4KindE0ELNS_15FloatRoundStyleE2ESI_EENS1_15EpilogueDefaultEEEEEvvEEEEvNT_6ParamsE,@"STO_CUDA_ENTRY STV_DEFAULT"
_ZN7cutlass13device_kernelINS_4gemm6kernel13GemmUniversalIN4cute5tupleIJiiiiEEENS1_10collective13CollectiveMmaINS1_37MainloopSm90TmaGmmaWarpSpecializedFP8ILi3ENS5_IJNS4_1CILi1EEESB_SB_EEENS1_35KernelTmaWarpSpecializedCooperativeEEENS5_IJNSA_ILi256EEESF_NSA_ILi32EEEEEENS_12float_e4m3_tENS5_IJlSB_lEEESI_SJ_NS4_8TiledMMAINS4_8MMA_AtomIJNS4_4SM904GMMA31MMA_64x256x32_F32E4M3E4M3_SS_TNILNSN_7ScaleInE1ELSP_1EEEEEENS4_6LayoutINS5_IJNSA_ILi2EEESB_SB_EEENS5_IJSB_NSA_ILi0EEESV_EEEEENS5_IJNS4_10UnderscoreESY_SY_EEEEENS4_13SM90_TMA_LOADENS4_14ComposedLayoutINS4_7SwizzleILi1ELi4ELi3EEENS4_18smem_ptr_flag_bitsILi8EEENSS_INS5_IJNSA_ILi8EEESG_EEENS5_IJSG_SB_EEEEEEEvNS4_8identityES11_S1B_vS1C_EENS_8epilogue10collective6detail29Sm90TmaWarpSpecializedAdapterINS1F_15DefaultEpilogueISI_SJ_SJ_NS1E_6thread17LinearCombinationISI_Li1EffLNS1J_9ScaleType4KindE0ELNS_15FloatRoundStyleE2ESI_EENS1_15EpilogueDefaultEEEEEvvEEEEvNT_6ParamsE:
[----:B------:R-:W0:Y:S02]  /*0000*/  LDC R1, c[0x0][0x28] ;  /* 0x00000a00ff017b82 */ /* 0x000e240000000800 */
[----:B0-----:R-:W-:Y:S01]  /*0010*/  VIADD R1, R1, 0xfffff990 ;  /* 0xfffff99001017836 */ /* 0x001fe20000000000 */
[----:B------:R-:W0:Y:S01]  /*0020*/  S2R R2, SR_TID.X ;  /* 0x0000000000027919 */ /* 0x000e220000002100 */
[----:B------:R-:W-:Y:S01]  /*0030*/  ELECT P0, URZ, PT ;  /* 0x00000000003f782f */ /* 0x000fe20003800000 */
[----:B------:R-:W-:Y:S01]  /*0040*/  BSSY B0, `(.L_x_0) ;  /* 0x0000015000007945 */ /* 0x000fe20003800000 */
[--C-:B0-----:R-:W-:Y:S02]  /*0050*/  SHF.R.U32.HI R0, RZ, 0x5, R2.reuse ;  /* 0x00000005ff007819 */ /* 0x101fe40000011602 */
[----:B------:R-:W-:-:S03]  /*0060*/  SHF.R.U32.HI R2, RZ, 0x7, R2 ;  /* 0x00000007ff027819 */ /* 0x000fc60000011602 */
[----:B------:R-:W0:Y:S04]  /*0070*/  SHFL.IDX PT, R3, R0, RZ, 0x1f ;  /* 0x00001fff00037589 */ /* 0x000e2800000e0000 */
[----:B------:R-:W1:Y:S01]  /*0080*/  SHFL.IDX PT, R2, R2, RZ, 0x1f ;  /* 0x00001fff02027589 */ /* 0x000e6200000e0000 */
[----:B0-----:R-:W-:Y:S02]  /*0090*/  R2UR UR4, R3 ;  /* 0x00000000030472ca */ /* 0x001fe400000e0000 */
[----:B-1----:R-:W-:-:S11]  /*00a0*/  R2UR UR6, R2 ;  /* 0x00000000020672ca */ /* 0x002fd600000e0000 */
[----:B------:R-:W-:Y:S02]  /*00b0*/  USHF.R.S32.HI UR5, URZ, 0x1f, UR4 ;  /* 0x0000001f3f057899 */ /* 0x000fe40008011404 */
[----:B------:R-:W-:Y:S02]  /*00c0*/  ISETP.NE.OR P0, PT, RZ, UR4, !P0 ;  /* 0x00000004ff007c0c */ /* 0x000fe4000c705670 */
[----:B------:R-:W-:-:S04]  /*00d0*/  ULEA.HI UR5, UR5, UR4, URZ, 0x2 ;  /* 0x0000000405057291 */ /* 0x000fc8000f8f103f */
[----:B------:R-:W-:-:S04]  /*00e0*/  ULOP3.LUT UR5, UR5, 0xfffffffc, URZ, 0xc0, !UPT ;  /* 0xfffffffc05057892 */ /* 0x000fc8000f8ec03f */
[----:B------:R-:W-:-:S03]  /*00f0*/  UIADD3 UR8, UR4, -UR5, URZ ;  /* 0x8000000504087290 */ /* 0x000fc6000fffe03f */
[----:B------:R-:W-:Y:S09]  /*0100*/  @P0 BRA `(.L_x_1) ;  /* 0x0000000000200947 */ /* 0x000ff20003800000 */
[----:B------:R-:W-:Y:S02]  /*0110*/  ULDC.64 UR4, c[0x0][0x198] ;  /* 0x0000660000047ab9 */ /* 0x000fe40000000a00 */
[----:B------:R-:W-:Y:S02]  /*0120*/  UIADD3 UR10, UP0, UR4, 0xf0, URZ ;  /* 0x000000f0040a7890 */ /* 0x000fe4000ff1e03f */
[----:B------:R-:W-:Y:S02]  /*0130*/  UIADD3 UR4, UP1, UR4, 0x1f0, URZ ;  /* 0x000001f004047890 */ /* 0x000fe4000ff3e03f */
[----:B------:R-:W-:Y:S02]  /*0140*/  UIADD3.X UR11, URZ, UR5, URZ, UP0, !UPT ;  /* 0x000000053f0b7290 */ /* 0x000fe400087fe43f */
[----:B------:R-:W-:-:S07]  /*0150*/  UIADD3.X UR5, URZ, UR5, URZ, UP1, !UPT ;  /* 0x000000053f057290 */ /* 0x000fce0008ffe43f */
[----:B------:R0:W-:Y:S02]  /*0160*/  UTMACCTL.PF [UR10] ;  /* 0x000000000a0079b9 */ /* 0x0001e40008040000 */
[----:B------:R0:W-:Y:S02]  /*0170*/  UTMACCTL.PF [UR4] ;  /* 0x00000000040079b9 */ /* 0x0001e40008040000 */
[----:B0-----:R-:W-:Y:S01]  /*0180*/  NOP ;  /* 0x0000000000007918 */ /* 0x001fe20000000000 */
.L_x_1:
[----:B------:R-:W-:Y:S05]  /*0190*/  BSYNC B0 ;  /* 0x0000000000007941 */ /* 0x000fea0003800000 */
.L_x_0:
[----:B------:R-:W0:Y:S01]  /*01a0*/  SHFL.IDX PT, R2, R0, RZ, 0x1f ;  /* 0x00001fff00027589 */ /* 0x000e2200000e0000 */
[----:B------:R-:W-:Y:S01]  /*01b0*/  UISETP.NE.AND UP0, UPT, UR8, 0x3, UPT ;  /* 0x000000030800788c */ /* 0x000fe2000bf05270 */
[----:B------:R-:W-:Y:S01]  /*01c0*/  ISETP.NE.AND P1, PT, RZ, UR6, PT ;  /* 0x00000006ff007c0c */ /* 0x000fe2000bf25270 */
[----:B------:R-:W-:Y:S02]  /*01d0*/  UIADD3 UR10, UR6, -0x1, URZ ;  /* 0xffffffff060a7890 */ /* 0x000fe4000fffe03f */
[----:B------:R-:W-:Y:S02]  /*01e0*/  UISETP.EQ.OR UP0, UPT, UR8, URZ, !UP0 ;  /* 0x0000003f0800728c */ /* 0x000fe4000c702670 */
[----:B------:R-:W-:Y:S02]  /*01f0*/  UISETP.GE.U32.AND UP1, UPT, UR10, 0x2, UPT ;  /* 0x000000020a00788c */ /* 0x000fe4000bf26070 */
[----:B------:R-:W-:-:S04]  /*0200*/  UISETP.EQ.AND UP0, UPT, UR6, URZ, UP0 ;  /* 0x0000003f0600728c */ /* 0x000fc80008702270 */
[----:B------:R-:W-:-:S04]  /*0210*/  USEL UR13, URZ, 0x1, !UP0 ;  /* 0x000000013f0d7887 */ /* 0x000fc8000c000000 */
[----:B------:R-:W-:Y:S01]  /*0220*/  USEL UR13, UR13, 0x2, UP1 ;  /* 0x000000020d0d7887 */ /* 0x000fe20008800000 */
[----:B0-----:R-:W-:-:S13]  /*0230*/  ISETP.NE.AND P0, PT, R2, RZ, PT ;  /* 0x000000ff0200720c */ /* 0x001fda0003f05270 */
[----:B------:R-:W-:Y:S05]  /*0240*/  @P0 BRA `(.L_x_2) ;  /* 0x0000000000500947 */ /* 0x000fea0003800000 */
[----:B------:R-:W0:Y:S01]  /*0250*/  S2UR UR9, SR_CgaCtaId ;  /* 0x00000000000979c3 */ /* 0x000e220000008800 */
[----:B------:R-:W-:Y:S01]  /*0260*/  UMOV UR4, 0x400 ;  /* 0x0000040000047882 */ /* 0x000fe20000000000 */
[----:B------:R-:W-:Y:S01]  /*0270*/  UMOV UR5, 0x1 ;  /* 0x0000000100057882 */ /* 0x000fe20000000000 */
[----:B------:R-:W-:Y:S01]  /*0280*/  UMOV UR6, 0x100 ;  /* 0x0000010000067882 */ /* 0x000fe20000000000 */
[----:B------:R-:W-:Y:S01]  /*0290*/  ELECT P0, URZ, PT ;  /* 0x00000000003f782f */ /* 0x000fe20003800000 */
[----:B------:R-:W-:-:S04]  /*02a0*/  UIADD3 UR6, -UR6, 0x100000, URZ ;  /* 0x0010000006067890 */ /* 0x000fc8000fffe13f */
[----:B------:R-:W-:Y:S02]  /*02b0*/  USHF.L.U32 UR7, UR6, 0xb, URZ ;  /* 0x0000000b06077899 */ /* 0x000fe4000800063f */
[----:B------:R-:W-:Y:S02]  /*02c0*/  USHF.L.U32 UR6, UR6, 0x1, URZ ;  /* 0x0000000106067899 */ /* 0x000fe4000800063f */
[----:B0-----:R-:W-:Y:S02]  /*02d0*/  ULEA UR9, UR9, UR4, 0x18 ;  /* 0x0000000409097291 */ /* 0x001fe4000f8ec03f */
[----:B------:R-:W-:-:S04]  /*02e0*/  UIADD3 UR4, -UR5, 0x100000, URZ ;  /* 0x0010000005047890 */ /* 0x000fc8000fffe13f */
[----:B------:R-:W-:Y:S02]  /*02f0*/  USHF.L.U32 UR5, UR4, 0xb, URZ ;  /* 0x0000000b04057899 */ /* 0x000fe4000800063f */
[----:B------:R-:W-:Y:S01]  /*0300*/  USHF.L.U32 UR4, UR4, 0x1, URZ ;  /* 0x0000000104047899 */ /* 0x000fe2000800063f */
[----:B------:R-:W0:Y:S11]  /*0310*/  FENCE.VIEW.ASYNC.S ;  /* 0x00000000000073c6 */ /* 0x000e360000000000 */
[----:B0-----:R0:W1:Y:S01]  /*0320*/  SYNCS.EXCH.64 URZ, [UR9], UR4 ;  /* 0x00000004093f75b2 */ /* 0x0010620008000100 */
[----:B------:R0:W2:Y:S01]  /*0330*/  SYNCS.EXCH.64 URZ, [UR9+0x18], UR6 ;  /* 0x00001806093f75b2 */ /* 0x0000a20008000100 */
[----:B------:R0:W3:Y:S01]  /*0340*/  SYNCS.EXCH.64 URZ, [UR9+0x8], UR4 ;  /* 0x00000804093f75b2 */ /* 0x0000e20008000100 */
[----:B------:R0:W4:Y:S01]  /*0350*/  SYNCS.EXCH.64 URZ, [UR9+0x20], UR6 ;  /* 0x00002006093f75b2 */ /* 0x0001220008000100 */
[----:B------:R0:W0:Y:S01]  /*0360*/  SYNCS.EXCH.64 URZ, [UR9+0x10], UR4 ;  /* 0x00001004093f75b2 */ /* 0x0000220008000100 */
[----:B------:R0:W0:Y:S01]  /*0370*/  SYNCS.EXCH.64 URZ, [UR9+0x28], UR6 ;  /* 0x00002806093f75b2 */ /* 0x0000220008000100 */
[----:B------:R-:W-:Y:S01]  /*0380*/  NOP ;  /* 0x0000000000007918 */ /* 0x000fe20000000000 */
.L_x_2:
[----:B------:R-:W5:Y:S01]  /*0390*/  LDC R2, c[0x0][0x65c] ;  /* 0x00019700ff027b82 */ /* 0x000f620000000800 */
[----:B------:R-:W1:Y:S01]  /*03a0*/  SHFL.IDX PT, R0, R0, RZ, 0x1f ;  /* 0x00001fff00007589 */ /* 0x000e6200000e0000 */
[----:B------:R-:W-:Y:S01]  /*03b0*/  ELECT P0, URZ, PT ;  /* 0x00000000003f782f */ /* 0x000fe20003800000 */
[----:B------:R-:W-:Y:S01]  /*03c0*/  IMAD.MOV.U32 R3, RZ, RZ, RZ ;  /* 0x000000ffff037224 */ /* 0x000fe200078e00ff */
[----:B0-----:R-:W-:Y:S01]  /*03d0*/  UMOV UR4, 0x20 ;  /* 0x0000002000047882 */ /* 0x001fe20000000000 */
[----:B------:R-:W0:Y:S01]  /*03e0*/  S2R R11, SR_CTAID.Y ;  /* 0x00000000000b7919 */ /* 0x000e220000002600 */
[----:B------:R-:W-:Y:S01]  /*03f0*/  NOP ;  /* 0x0000000000007918 */ /* 0x000fe20000000000 */
[----:B------:R-:W-:Y:S01]  /*0400*/  NOP ;  /* 0x0000000000007918 */ /* 0x000fe20000000000 */
[----:B-----5:R-:W-:Y:S02]  /*0410*/  ISETP.NE.AND P4, PT, R2, 0x1, PT ;  /* 0x000000010200780c */ /* 0x020fe40003f85270 */
[----:B------:R-:W5:Y:S01]  /*0420*/  S2R R2, SR_CTAID.X ;  /* 0x0000000000027919 */ /* 0x000f620000002500 */
[----:B-1----:R-:W-:-:S10]  /*0430*/  ISETP.NE.OR P0, PT, R0, RZ, !P0 ;  /* 0x000000ff0000720c */ /* 0x002fd40004705670 */
[----:B------:R-:W5:Y:S01]  /*0440*/  @P4 LDC R7, c[0x0][0x10] ;  /* 0x00000400ff074b82 */ /* 0x000f620000000800 */
[----:B0-----:R-:W-:Y:S02]  /*0450*/  @P4 IMAD.MOV.U32 R4, RZ, RZ, R11 ;  /* 0x000000ffff044224 */ /* 0x001fe400078e000b */
[----:B------:R-:W-:Y:S01]  /*0460*/  VOTEU.ALL UP0, P0 ;  /* 0x00000000003f7886 */ /* 0x000fe20000000000 */
[----:B------:R-:W-:Y:S01]  /*0470*/  @P4 IMAD.MOV.U32 R5, RZ, RZ, RZ ;  /* 0x000000ffff054224 */ /* 0x000fe200078e00ff */
[----:B------:R-:W-:Y:S01]  /*0480*/  VOTEU.ALL UP1, P0 ;  /* 0x00000000003f7886 */ /* 0x000fe20000020000 */
[----:B------:R-:W-:Y:S02]  /*0490*/  @P4 IMAD.MOV.U32 R13, RZ, RZ, RZ ;  /* 0x000000ffff0d4224 */ /* 0x000fe400078e00ff */
[----:B------:R-:W0:Y:S01]  /*04a0*/  @!P4 LDC R9, c[0x0][0xc] ;  /* 0x00000300ff09cb82 */ /* 0x000e220000000800 */
[----:B------:R-:W-:Y:S01]  /*04b0*/  @!UP0 UMOV UR6, 0x400 ;  /* 0x0000040000068882 */ /* 0x000fe20000000000 */
[----:B------:R-:W-:-:S04]  /*04c0*/  @!UP0 UIADD3 UR4, -UR4, 0x100000, URZ ;  /* 0x0010000004048890 */ /* 0x000fc8000fffe13f */
[----:B------:R-:W-:Y:S02]  /*04d0*/  @!UP0 USHF.L.U32 UR5, UR4, 0xb, URZ ;  /* 0x0000000b04058899 */ /* 0x000fe4000800063f */
[----:B------:R-:W-:Y:S01]  /*04e0*/  @!UP0 USHF.L.U32 UR4, UR4, 0x1, URZ ;  /* 0x0000000104048899 */ /* 0x000fe2000800063f */
[----:B------:R-:W1:Y:S01]  /*04f0*/  @!UP0 S2UR UR7, SR_CgaCtaId ;  /* 0x00000000000789c3 */ /* 0x000e620000008800 */
[----:B-----5:R-:W-:-:S04]  /*0500*/  @P4 IMAD.WIDE.U32 R6, R2, R7, R4 ;  /* 0x0000000702064225 */ /* 0x020fc800078e0004 */
[----:B------:R-:W-:Y:S02]  /*0510*/  @P4 IMAD.MOV.U32 R10, RZ, RZ, R6 ;  /* 0x000000ffff0a4224 */ /* 0x000fe400078e0006 */
[----:B------:R-:W-:Y:S02]  /*0520*/  @P4 IMAD.IADD R14, R7, 0x1, R13 ;  /* 0x00000001070e4824 */ /* 0x000fe400078e020d */
[----:B0-----:R-:W-:-:S04]  /*0530*/  @!P4 IMAD.WIDE.U32 R4, R9, R11, R2 ;  /* 0x0000000b0904c225 */ /* 0x001fc800078e0002 */
[----:B------:R-:W-:Y:S02]  /*0540*/  @!P4 IMAD.MOV.U32 R10, RZ, RZ, R4 ;  /* 0x000000ffff0ac224 */ /* 0x000fe400078e0004 */
[----:B------:R-:W-:Y:S01]  /*0550*/  @!P4 IMAD.MOV.U32 R14, RZ, RZ, R5 ;  /* 0x000000ffff0ec224 */ /* 0x000fe200078e0005 */
[----:B-1----:R-:W-:Y:S02]  /*0560*/  @!UP0 ULEA UR6, UR7, UR6, 0x18 ;  /* 0x0000000607068291 */ /* 0x002fe4000f8ec03f */
[----:B------:R0:W-:Y:S01]  /*0570*/  STL [R1+0x45c], R10 ;  /* 0x00045c0a01007387 */ /* 0x0001e20000100800 */
[----:B------:R-:W-:-:S03]  /*0580*/  VOTEU.ALL UP0, P0 ;  /* 0x00000000003f7886 */ /* 0x000fc60000000000 */
[----:B------:R0:W-:Y:S04]  /*0590*/  STL [R1+0x458], R14 ;  /* 0x0004580e01007387 */ /* 0x0001e80000100800 */
[----:B------:R-:W1:Y:S02]  /*05a0*/  FENCE.VIEW.ASYNC.S ;  /* 0x00000000000073c6 */ /* 0x000e640000000000 */
[----:B-1----:R0:W2:Y:S01]  /*05b0*/  @!UP0 SYNCS.EXCH.64 URZ, [UR6+0x40], UR4 ;  /* 0x00004004063f85b2 */ /* 0x0020a20008000100 */
[----:B------:R0:W2:Y:S01]  /*05c0*/  @!UP1 SYNCS.EXCH.64 URZ, [UR6+0x48], UR4 ;  /* 0x00004804063f95b2 */ /* 0x0000a20008000100 */
[----:B------:R-:W-:Y:S01]  /*05d0*/  NOP ;  /* 0x0000000000007918 */ /* 0x000fe20000000000 */
[----:B--234-:R-:W-:Y:S06]  /*05e0*/  BAR.SYNC.DEFER_BLOCKING 0x0 ;  /* 0x0000000000007b1d */ /* 0x01cfec0000010000 */
[----:B0-----:R-:W-:Y:S05]  /*05f0*/  @!P1 BRA `(.L_x_3) ;  /* 0x0000021400609947 */ /* 0x001fea0003800000 */
[----:B------:R-:W-:-:S06]  /*0600*/  UISETP.GT.U32.AND UP0, UPT, UR10, 0x1, UPT ;  /* 0x000000010a00788c */ /* 0x000fcc000bf04070 */
[----:B------:R-:W-:-:S13]  /*0610*/  PLOP3.LUT P0, PT, PT, PT, UP0, 0x80, 0x0 ;  /* 0x000000000000781c */ /* 0x000fda0003f0f008 */
[----:B------:R-:W-:Y:S05]  /*0620*/  @P0 EXIT ;  /* 0x000000000000094d */ /* 0x000fea0003800000 */
[----:B------:R-:W-:Y:S01]  /*0630*/  IMAD.MOV.U32 R5, RZ, RZ, -0x1 ;  /* 0xffffffffff057424 */ /* 0x000fe200078e00ff */
[----:B------:R-:W-:Y:S01]  /*0640*/  ULDC.64 UR4, c[0x0][0x650] ;  /* 0x0001940000047ab9 */ /* 0x000fe20000000a00 */
[----:B------:R-:W-:Y:S01]  /*0650*/  IMAD.MOV.U32 R4, RZ, RZ, -0x1 ;  /* 0xffffffffff047424 */ /* 0x000fe200078e00ff */
[----:B------:R-:W-:Y:S01]  /*0660*/  ISETP.GE.U32.AND P0, PT, R10, UR4, PT ;  /* 0x000000040a007c0c */ /* 0x000fe2000bf06070 */
[----:B------:R-:W-:Y:S01]  /*0670*/  UMOV UR10, 0xffffffff ;  /* 0xffffffff000a7882 */ /* 0x000fe20000000000 */
[----:B------:R0:W-:Y:S01]  /*0680*/  STL [R1+0x464], R5 ;  /* 0x0004640501007387 */ /* 0x0001e20000100800 */
[----:B------:R-:W-:Y:S02]  /*0690*/  PRMT R0, RZ, 0x7610, R0 ;  /* 0x00007610ff007816 */ /* 0x000fe40000000000 */
[----:B------:R-:W-:Y:S01]  /*06a0*/  ISETP.GE.U32.AND.EX P0, PT, R14, UR5, PT, P0 ;  /* 0x000000050e007c0c */ /* 0x000fe2000bf06100 */
[----:B------:R0:W-:-:S12]  /*06b0*/  STL [R1+0x460], R4 ;  /* 0x0004600401007387 */ /* 0x0001d80000100800 */
[----:B0-----:R-:W-:Y:S05]  /*06c0*/  @P0 BRA `(.L_x_4) ;  /* 0x00000004006c0947 */ /* 0x001fea0003800000 */
[----:B------:R-:W-:Y:S01]  /*06d0*/  ULDC.64 UR14, c[0x0][0x628] ;  /* 0x00018a00000e7ab9 */ /* 0x000fe20000000a00 */
[----:B------:R-:W0:Y:S01]  /*06e0*/  LDC.64 R12, c[0x0][0x620] ;  /* 0x00018800ff0c7b82 */ /* 0x000e220000000a00 */
[----:B------:R-:W-:Y:S01]  /*06f0*/  ISETP.NE.U32.AND P0, PT, RZ, UR14, PT ;  /* 0x0000000eff007c0c */ /* 0x000fe2000bf05070 */
[----:B------:R-:W-:Y:S01]  /*0700*/  ULDC UR11, c[0x0][0x630] ;  /* 0x00018c00000b7ab9 */ /* 0x000fe20000000800 */
[----:B------:R-:W-:Y:S02]  /*0710*/  R2UR UR4, R10 ;  /* 0x000000000a0472ca */ /* 0x000fe400000e0000 */
[----:B------:R-:W-:Y:S02]  /*0720*/  ISETP.NE.AND.EX P0, PT, RZ, UR15, PT, P0 ;  /* 0x0000000fff007c0c */ /* 0x000fe4000bf05300 */
[----:B------:R-:W-:-:S11]  /*0730*/  R2UR UR5, R14 ;  /* 0x000000000e0572ca */ /* 0x000fd600000e0000 */
[----:B------:R-:W-:Y:S05]  /*0740*/  @!P0 BRA `(.L_x_5) ;  /* 0x0000000000308947 */ /* 0x000fea0003800000 */
[----:B------:R-:W-:Y:S01]  /*0750*/  R2UR UR4, R10 ;  /* 0x000000000a0472ca */ /* 0x000fe200000e0000 */
[----:B------:R-:W-:Y:S01]  /*0760*/  ULDC UR8, c[0x0][0x634] ;  /* 0x00018d0000087ab9 */ /* 0x000fe20000000800 */
[----:B------:R-:W-:-:S11]  /*0770*/  R2UR UR10, R14 ;  /* 0x000000000e0a72ca */ /* 0x000fd600000e0000 */
[----:B------:R-:W-:-:S04]  /*0780*/  UIADD3 UR8, UP0, UR4, UR8, URZ ;  /* 0x0000000804087290 */ /* 0x000fc8000ff1e03f */
[----:B------:R-:W-:-:S04]  /*0790*/  UIADD3.X UR10, URZ, UR10, URZ, UP0, !UPT ;  /* 0x0000000a3f0a7290 */ /* 0x000fc800087fe43f */
[----:B------:R-:W-:-:S04]  /*07a0*/  UIMAD.WIDE.U32 UR4, UR10, UR14, URZ ;  /* 0x0000000e0a0472a5 */ /* 0x000fc8000f8e003f */
[----:B------:R-:W-:Y:S02]  /*07b0*/  UIMAD.WIDE.U32 UR6, UP0, UR8, UR15, UR4 ;  /* 0x0000000f080672a5 */ /* 0x000fe4000f800004 */
[----:B------:R-:W-:Y:S02]  /*07c0*/  UIMAD.WIDE.U32 UR4, UR8, UR14, URZ ;  /* 0x0000000e080472a5 */ /* 0x000fe4000f8e003f */
[----:B------:R-:W-:Y:S02]  /*07d0*/  UIADD3.X UR9, URZ, URZ, URZ, UP0, !UPT ;  /* 0x0000003f3f097290 */ /* 0x000fe400087fe43f */
[----:B------:R-:W-:Y:S01]  /*07e0*/  UIADD3 URZ, UP0, UR5, UR6, URZ ;  /* 0x00000006053f7290 */ /* 0x000fe2000ff1e03f */
[----:B------:R-:W-:-:S03]  /*07f0*/  UMOV UR8, UR7 ;  /* 0x0000000700087c82 */ /* 0x000fc60008000000 */
[----:B------:R-:W-:-:S12]  /*0800*/  UIMAD.WIDE.U32.X UR4, UR10, UR15, UR8, UP0 ;  /* 0x0000000f0a0472a5 */ /* 0x000fd800080e0408 */
.L_x_5:
[----:B------:R-:W-:Y:S01]  /*0810*/  USHF.R.U64 UR10, UR4, UR11, UR5 ;  /* 0x0000000b040a7299 */ /* 0x000fe20008001205 */
[----:B------:R-:W1:Y:S01]  /*0820*/  LDC R8, c[0x0][0x618] ;  /* 0x00018600ff087b82 */ /* 0x000e620000000800 */
[----:B------:R-:W-:Y:S01]  /*0830*/  USHF.R.U32.HI UR4, URZ, UR11, UR5 ;  /* 0x0000000b3f047299 */ /* 0x000fe20008011605 */
[----:B------:R-:W-:Y:S01]  /*0840*/  I2FP.F32.U32 R0, R2 ;  /* 0x0000000200007245 */ /* 0x000fe20000201000 */
[----:B------:R-:W-:Y:S01]  /*0850*/  IMAD.MOV.U32 R4, RZ, RZ, R10 ;  /* 0x000000ffff047224 */ /* 0x000fe200078e000a */
[----:B------:R-:W-:Y:S01]  /*0860*/  ULDC UR5, c[0x0][0x150] ;  /* 0x0000540000057ab9 */ /* 0x000fe20000000800 */
[----:B------:R-:W-:Y:S01]  /*0870*/  IADD3 R7, P0, RZ, -UR10, RZ ;  /* 0x8000000aff077c10 */ /* 0x000fe2000ff1e0ff */
[----:B------:R-:W-:Y:S02]  /*0880*/  IMAD.MOV.U32 R5, RZ, RZ, R14 ;  /* 0x000000ffff057224 */ /* 0x000fe400078e000e */
[----:B------:R-:W-:Y:S01]  /*0890*/  FMUL R0, R0, UR5 ;  /* 0x0000000500007c20 */ /* 0x000fe20008400000 */
[----:B------:R-:W2:Y:S01]  /*08a0*/  LDC.64 R20, c[0x0][0x640] ;  /* 0x00019000ff147b82 */ /* 0x000ea20000000a00 */
[----:B------:R-:W-:Y:S01]  /*08b0*/  IMAD.X R9, RZ, RZ, ~UR4, P0 ;  /* 0x80000004ff097e24 */ /* 0x000fe200080e06ff */
[----:B------:R-:W-:Y:S01]  /*08c0*/  ULDC UR4, c[0x0][0x154] ;  /* 0x0000550000047ab9 */ /* 0x000fe20000000800 */
[----:B0-----:R-:W-:-:S02]  /*08d0*/  IMAD.WIDE.U32 R4, R7, R12, R4 ;  /* 0x0000000c07047225 */ /* 0x001fc400078e0004 */
[----:B------:R-:W0:Y:S03]  /*08e0*/  F2I.U32.TRUNC.NTZ R0, R0 ;  /* 0x0000000000007305 */ /* 0x000e26000020f000 */
[----:B------:R-:W3:Y:S01]  /*08f0*/  LDC R3, c[0x0][0x144] ;  /* 0x00005100ff037b82 */ /* 0x000ee20000000800 */
[----:B------:R-:W-:-:S04]  /*0900*/  IMAD R6, R9, R12, RZ ;  /* 0x0000000c09067224 */ /* 0x000fc800078e02ff */
[----:B------:R-:W-:-:S03]  /*0910*/  IMAD R7, R7, R13, R6 ;  /* 0x0000000d07077224 */ /* 0x000fc600078e0206 */
[----:B------:R-:W4:Y:S01]  /*0920*/  LDC R10, c[0x0][0x608] ;  /* 0x00018200ff0a7b82 */ /* 0x000f220000000800 */
[----:B------:R-:W-:Y:S02]  /*0930*/  IMAD.IADD R5, R5, 0x1, R7 ;  /* 0x0000000105057824 */ /* 0x000fe400078e0207 */
[----:B------:R-:W-:Y:S02]  /*0940*/  IMAD.MOV.U32 R7, RZ, RZ, -0x1 ;  /* 0xffffffffff077424 */ /* 0x000fe400078e00ff */
[----:B0-----:R-:W-:Y:S01]  /*0950*/  IMAD.MOV R6, RZ, RZ, -R0 ;  /* 0x000000ffff067224 */ /* 0x001fe200078e0a00 */
[----:B-1----:R-:W-:Y:S02]  /*0960*/  SHF.R.U64 R14, R4, R8, R5 ;  /* 0x00000008040e7219 */ /* 0x002fe40000001205 */
[----:B------:R-:W0:Y:S01]  /*0970*/  LDC R18, c[0x0][0x658] ;  /* 0x00019600ff127b82 */ /* 0x000e220000000800 */
[----:B------:R-:W-:Y:S02]  /*0980*/  I2FP.F32.U32 R4, R11 ;  /* 0x0000000b00047245 */ /* 0x000fe40000201000 */
[----:B--2---:R-:W-:-:S02]  /*0990*/  ISETP.NE.U32.AND P0, PT, R20, RZ, PT ;  /* 0x000000ff1400720c */ /* 0x004fc40003f05070 */
[----:B------:R-:W-:Y:S01]  /*09a0*/  SHF.R.U32.HI R5, RZ, R8, R5 ;  /* 0x00000008ff057219 */ /* 0x000fe20000011605 */
[----:B------:R-:W-:Y:S01]  /*09b0*/  FMUL R4, R4, UR4 ;  /* 0x0000000404047c20 */ /* 0x000fe20008400000 */
[----:B------:R-:W-:Y:S01]  /*09c0*/  ISETP.NE.AND.EX P0, PT, R21, RZ, PT, P0 ;  /* 0x000000ff1500720c */ /* 0x000fe20003f05300 */
[----:B------:R-:W1:Y:S01]  /*09d0*/  LDC R12, c[0x0][0x148] ;  /* 0x00005200ff0c7b82 */ /* 0x000e620000000800 */
[----:B---3--:R-:W-:-:S07]  /*09e0*/  IMAD R0, R3, R6, R2 ;  /* 0x0000000603007224 */ /* 0x008fce00078e0202 */
[----:B------:R-:W2:Y:S01]  /*09f0*/  LDC R16, c[0x0][0x600] ;  /* 0x00018000ff107b82 */ /* 0x000ea20000000800 */
[-CC-:B----4-:R-:W-:Y:S02]  /*0a00*/  SHF.R.U64 R22, R14, R10.reuse, R5.reuse ;  /* 0x0000000a0e167219 */ /* 0x190fe40000001205 */
[----:B------:R-:W-:Y:S01]  /*0a10*/  SHF.R.U32.HI R3, RZ, R10, R5 ;  /* 0x0000000aff037219 */ /* 0x000fe20000011605 */
[----:B------:R-:W-:Y:S01]  /*0a20*/  IMAD.MOV.U32 R5, RZ, RZ, 0x1 ;  /* 0x00000001ff057424 */ /* 0x000fe200078e00ff */
[----:B------:R3:W4:Y:S03]  /*0a30*/  F2I.U32.TRUNC.NTZ R10, R4 ;  /* 0x00000004000a7305 */ /* 0x000726000020f000 */
[----:B------:R-:W1:Y:S01]  /*0a40*/  LDC R15, c[0x0][0x648] ;  /* 0x00019200ff0f7b82 */ /* 0x000e620000000800 */
[-C--:B0-----:R-:W-:Y:S02]  /*0a50*/  SHF.L.U32 R2, R7, R18.reuse, RZ ;  /* 0x0000001207027219 */ /* 0x081fe400000006ff */
[----:B------:R-:W-:-:S02]  /*0a60*/  SHF.R.U64 R24, R22, R18, R3 ;  /* 0x0000001216187219 */ /* 0x000fc40000001203 */
[----:B------:R-:W-:Y:S02]  /*0a70*/  LOP3.LUT R9, RZ, R2, RZ, 0x33, !PT ;  /* 0x00000002ff097212 */ /* 0x000fe400078e33ff */
[-C--:B------:R-:W-:Y:S01]  /*0a80*/  SHF.R.U32.HI R3, RZ, R18.reuse, R3 ;  /* 0x00000012ff037219 */ /* 0x080fe20000011603 */
[----:B------:R-:W0:Y:S01]  /*0a90*/  LDC R17, c[0x0][0x638] ;  /* 0x00018e00ff117b82 */ /* 0x000e220000000800 */
[----:B------:R-:W-:Y:S01]  /*0aa0*/  SHF.L.U32 R8, R5, R18, RZ ;  /* 0x0000001205087219 */ /* 0x000fe200000006ff */
[----:B------:R-:W-:-:S06]  /*0ab0*/  IMAD.MOV.U32 R2, RZ, RZ, R24 ;  /* 0x000000ffff027224 */ /* 0x000fcc00078e0018 */
[----:B------:R-:W0:Y:S01]  /*0ac0*/  LDC R19, c[0x0][0x610] ;  /* 0x00018400ff137b82 */ /* 0x000e220000000800 */
[----:B---34-:R-:W-:Y:S05]  /*0ad0*/  @!P0 BRA `(.L_x_6) ;  /* 0x0000000000288947 */ /* 0x018fea0003800000 */
[----:B------:R-:W3:Y:S02]  /*0ae0*/  LDC R7, c[0x0][0x64c] ;  /* 0x00019300ff077b82 */ /* 0x000ee40000000800 */
[----:B---3--:R-:W-:-:S05]  /*0af0*/  IADD3 R7, P0, R24, R7, RZ ;  /* 0x0000000718077210 */ /* 0x008fca0007f1e0ff */
[----:B------:R-:W-:-:S04]  /*0b00*/  IMAD.X R13, RZ, RZ, R3, P0 ;  /* 0x000000ffff0d7224 */ /* 0x000fc800000e0603 */
[----:B------:R-:W-:-:S04]  /*0b10*/  IMAD.WIDE.U32 R2, R13, R20, RZ ;  /* 0x000000140d027225 */ /* 0x000fc800078e00ff */
[----:B------:R-:W-:-:S04]  /*0b20*/  IMAD.WIDE.U32 R4, P0, R7, R21, R2 ;  /* 0x0000001507047225 */ /* 0x000fc80007800002 */
[----:B------:R-:W-:-:S04]  /*0b30*/  IMAD.WIDE.U32 R2, R7, R20, RZ ;  /* 0x0000001407027225 */ /* 0x000fc800078e00ff */
[----:B------:R-:W-:Y:S01]  /*0b40*/  IMAD.X R7, RZ, RZ, RZ, P0 ;  /* 0x000000ffff077224 */ /* 0x000fe200000e06ff */
[----:B------:R-:W-:Y:S01]  /*0b50*/  IADD3 RZ, P0, R3, R4, RZ ;  /* 0x0000000403ff7210 */ /* 0x000fe20007f1e0ff */
[----:B------:R-:W-:-:S04]  /*0b60*/  IMAD.MOV.U32 R6, RZ, RZ, R5 ;  /* 0x000000ffff067224 */ /* 0x000fc800078e0005 */
[----:B------:R-:W-:-:S08]  /*0b70*/  IMAD.WIDE.U32.X R2, R13, R21, R6, P0 ;  /* 0x000000150d027225 */ /* 0x000fd000000e0406 */
.L_x_6:
[----:B-1----:R-:W-:Y:S01]  /*0b80*/  SHF.R.U64 R2, R2, R15, R3 ;  /* 0x0000000f02027219 */ /* 0x002fe20000001203 */
[----:B--2---:R-:W-:Y:S01]  /*0b90*/  VIADD R3, R16, 0xffffffff ;  /* 0xffffffff10037836 */ /* 0x004fe20000000000 */
[----:B------:R-:W-:Y:S01]  /*0ba0*/  LOP3.LUT R9, R22, R9, RZ, 0xc0, !PT ;  /* 0x0000000916097212 */ /* 0x000fe200078ec0ff */
[----:B------:R-:W-:Y:S02]  /*0bb0*/  IMAD.MOV R10, RZ, RZ, -R10 ;  /* 0x000000ffff0a7224 */ /* 0x000fe400078e0a0a */
[----:B------:R-:W-:Y:S01]  /*0bc0*/  IMAD.MOV R4, RZ, RZ, -R2 ;  /* 0x000000ffff047224 */ /* 0x000fe200078e0a02 */
[----:B------:R-:W-:Y:S01]  /*0bd0*/  LOP3.LUT R14, R14, R3, RZ, 0xc0, !PT ;  /* 0x000000030e0e7212 */ /* 0x000fe200078ec0ff */
[----:B------:R-:W-:Y:S02]  /*0be0*/  @P4 IMAD R0, R12, R10, R11 ;  /* 0x0000000a0c004224 */ /* 0x000fe400078e020b */
[----:B------:R-:W-:Y:S02]  /*0bf0*/  IMAD R9, R8, R2, R9 ;  /* 0x0000000208097224 */ /* 0x000fe400078e0209 */
[----:B0-----:R-:W-:-:S02]  /*0c00*/  IMAD R3, R4, R17, R24 ;  /* 0x0000001104037224 */ /* 0x001fc400078e0218 */
[----:B------:R-:W-:Y:S02]  /*0c10*/  IMAD R2, R9, R19, R0 ;  /* 0x0000001309027224 */ /* 0x000fe400078e0200 */
[----:B------:R-:W-:Y:S02]  /*0c20*/  IMAD R3, R3, R16, R14 ;  /* 0x0000001003037224 */ /* 0x000fe400078e020e */
[----:B------:R-:W-:-:S03]  /*0c30*/  IMAD.MOV.U32 R0, RZ, RZ, 0x1 ;  /* 0x00000001ff007424 */ /* 0x000fc600078e00ff */
[----:B------:R-:W-:Y:S02]  /*0c40*/  SEL R4, R3, R2, !P4 ;  /* 0x0000000203047207 */ /* 0x000fe40006000000 */
[----:B------:R-:W-:-:S03]  /*0c50*/  SEL R2, R2, R3, !P4 ;  /* 0x0000000302027207 */ /* 0x000fc60006000000 */
[----:B------:R0:W-:Y:S04]  /*0c60*/  STL [R1+0x460], R4 ;  /* 0x0004600401007387 */ /* 0x0001e80000100800 */
[----:B------:R0:W-:Y:S02]  /*0c70*/  STL [R1+0x464], R2 ;  /* 0x0004640201007387 */ /* 0x0001e40000100800 */
.L_x_4:
[----:B------:R-:W-:-:S08]  /*0c80*/  NOP ;  /* 0x0000000000007918 */ /* 0x000fd00000000000 */
[----:B------:R-:W1:Y:S02]  /*0c90*/  USETMAXREG.TRY_ALLOC.CTAPOOL UP0, 0xf0 ;  /* 0x000000f0000079c8 */ /* 0x000e640008000600 */
[----:B-1----:R-:W-:-:S13]  /*0ca0*/  PLOP3.LUT P0, PT, PT, PT, UP0, 0x80, 0x0 ;  /* 0x000000000000781c */ /* 0x002fda0003f0f008 */
[----:B------:R-:W-:Y:S05]  /*0cb0*/  @!P0 BRA `(.L_x_4) ;  /* 0xfffffffc00f08947 */ /* 0x000fea000383ffff */
[----:B------:R-:W-:Y:S01]  /*0cc0*/  ULDC.64 UR4, c[0x0][0x598] ;  /* 0x0001660000047ab9 */ /* 0x000fe20000000a00 */
[----:B------:R-:W-:Y:S01]  /*0cd0*/  ULDC.64 UR20, c[0x0][0x208] ;  /* 0x0000820000147ab9 */ /* 0x000fe20000000a00 */
[----:B------:R-:W-:-:S04]  /*0ce0*/  ISETP.NE.U32.AND P0, PT, RZ, UR4, PT ;  /* 0x00000004ff007c0c */ /* 0x000fc8000bf05070 */
[----:B------:R-:W-:-:S13]  /*0cf0*/  ISETP.NE.AND.EX P0, PT, RZ, UR5, PT, P0 ;  /* 0x00000005ff007c0c */ /* 0x000fda000bf05300 */
[----:B------:R-:W-:Y:S05]  /*0d00*/  @!P0 BRA `(.L_x_7) ;  /* 0x0000000000208947 */ /* 0x000fea0003800000 */
[----:B0-----:R-:W0:Y:S02]  /*0d10*/  LDC.64 R2, c[0x0][0x598] ;  /* 0x00016600ff027b82 */ /* 0x001e240000000a00 */
[----:B0-----:R-:W2:Y:S02]  /*0d20*/  LDG.E.64 R2, desc[UR20][R2.64] ;  /* 0x0000001402027981 */ /* 0x001ea4000c1e1b00 */
[----:B--2---:R-:W-:-:S04]  /*0d30*/  ISETP.NE.U32.AND P0, PT, R2, RZ, PT ;  /* 0x000000ff0200720c */ /* 0x004fc80003f05070 */
[----:B------:R-:W-:-:S13]  /*0d40*/  ISETP.NE.AND.EX P0, PT, R3, RZ, PT, P0 ;  /* 0x000000ff0300720c */ /* 0x000fda0003f05300 */
[----:B------:R-:W-:Y:S05]  /*0d50*/  @!P0 BRA `(.L_x_7) ;  /* 0x00000000000c8947 */ /* 0x000fea0003800000 */
[----:B------:R-:W2:Y:S02]  /*0d60*/  LD.E R2, desc[UR20][R2.64] ;  /* 0x0000001402027980 */ /* 0x000ea4000c101900 */
[----:B--2---:R-:W-:Y:S01]  /*0d70*/  R2UR UR22, R2 ;  /* 0x00000000021672ca */ /* 0x004fe200000e0000 */
[----:B------:R-:W-:-:S14]  /*0d80*/  BRA `(.L_x_8) ;  /* 0x0000000000247947 */ /* 0x000fdc0003800000 */
.L_x_7:
[----:B------:R-:W-:Y:S02]  /*0d90*/  ULDC.64 UR4, c[0x0][0x588] ;  /* 0x0001620000047ab9 */ /* 0x000fe40000000a00 */
[----:B------:R-:W-:-:S04]  /*0da0*/  ISETP.NE.U32.AND P0, PT, RZ, UR4, PT ;  /* 0x00000004ff007c0c */ /* 0x000fc8000bf05070 */
[----:B------:R-:W-:-:S13]  /*0db0*/  ISETP.NE.AND.EX P0, PT, RZ, UR5, PT, P0 ;  /* 0x00000005ff007c0c */ /* 0x000fda000bf05300 */
[----:B------:R-:W-:Y:S05]  /*0dc0*/  @!P0 BRA `(.L_x_9) ;  /* 0x0000000000108947 */ /* 0x000fea0003800000 */
[----:B0-----:R-:W0:Y:S02]  /*0dd0*/  LDC.64 R2, c[0x0][0x588] ;  /* 0x00016200ff027b82 */ /* 0x001e240000000a00 */
[----:B0-----:R-:W2:Y:S02]  /*0de0*/  LDG.E R2, desc[UR20][R2.64] ;  /* 0x0000001402027981 */ /* 0x001ea4000c1e1900 */
[----:B--2---:R-:W-:Y:S01]  /*0df0*/  R2UR UR22, R2 ;  /* 0x00000000021672ca */ /* 0x004fe200000e0000 */
[----:B------:R-:W-:-:S14]  /*0e00*/  BRA `(.L_x_8) ;  /* 0x0000000000047947 */ /* 0x000fdc0003800000 */
.L_x_9:
[----:B------:R-:W-:-:S05]  /*0e10*/  ULDC UR22, c[0x0][0x580] ;  /* 0x0001600000167ab9 */ /* 0x000fca0000000800 */
.L_x_8:
[----:B------:R-:W-:Y:S02]  /*0e20*/  ULDC.64 UR4, c[0x0][0x5a0] ;  /* 0x0001680000047ab9 */ /* 0x000fe40000000a00 */
        /* <DEDUP_REMOVED lines=11> */
.L_x_10:
        /* <DEDUP_REMOVED lines=8> */
.L_x_12:
[----:B------:R-:W-:-:S05]  /*0f60*/  ULDC UR23, c[0x0][0x584] ;  /* 0x0001610000177ab9 */ /* 0x000fca0000000800 */
.L_x_11:
[----:B------:R-:W-:-:S13]  /*0f70*/  LOP3.LUT P0, RZ, R0, 0xff, RZ, 0xc0, !PT ;  /* 0x000000ff00ff7812 */ /* 0x000fda000780c0ff */
[----:B------:R-:W-:Y:S05]  /*0f80*/  @!P0 EXIT ;  /* 0x000000000000894d */ /* 0x000fea0003800000 */
[----:B------:R-:W-:Y:S01]  /*0f90*/  ULDC UR4, c[0x0][0x28c] ;  /* 0x0000a30000047ab9 */ /* 0x000fe20000000800 */
[----:B------:R-:W-:Y:S02]  /*0fa0*/  ULOP3.LUT UR24, UR13, 0x1, URZ, 0xfc, !UPT ;  /* 0x000000010d187892 */ /* 0x000fe4000f8efc3f */
[----:B------:R-:W-:-:S04]  /*0fb0*/  UIADD3 UR4, UR4, 0x1f, URZ ;  /* 0x0000001f04047890 */ /* 0x000fc8000fffe03f */
[----:B------:R-:W-:-:S04]  /*0fc0*/  USHF.R.S32.HI UR5, URZ, 0x1f, UR4 ;  /* 0x0000001f3f057899 */ /* 0x000fc80008011404 */
[----:B------:R-:W-:-:S03]  /*0fd0*/  ULEA.HI UR5, UR5, UR4, URZ, 0x5 ;  /* 0x0000000405057291 */ /* 0x000fc6000f8f283f */
[----:B------:R-:W-:Y:S01]  /*0fe0*/  UMOV UR4, URZ ;  /* 0x0000003f00047c82 */ /* 0x000fe20008000000 */
[----:B------:R-:W-:-:S03]  /*0ff0*/  USHF.R.S32.HI UR9, URZ, 0x5, UR5 ;  /* 0x000000053f097899 */ /* 0x000fc60008011405 */
[----:B------:R-:W-:-:S09]  /*1000*/  UMOV UR5, URZ ;  /* 0x0000003f00057c82 */ /* 0x000fd20008000000 */
.L_x_549:
[----:B------:R-:W-:Y:S01]  /*1010*/  STL [R1+0x454], RZ ;  /* 0x000454ff01007387 */ /* 0x000fe20000100800 */
[----:B-1----:R-:W1:Y:S01]  /*1020*/  S2UR UR16, SR_CgaCtaId ;  /* 0x00000000001079c3 */ /* 0x002e620000008800 */
[----:B------:R-:W-:Y:S01]  /*1030*/  UMOV UR15, 0x400 ;  /* 0x00000400000f7882 */ /* 0x000fe20000000000 */
[----:B------:R-:W-:Y:S01]  /*1040*/  UMOV UR6, URZ ;  /* 0x0000003f00067c82 */ /* 0x000fe20008000000 */
[----:B------:R-:W-:Y:S01]  /*1050*/  STL [R1+0x450], RZ ;  /* 0x000450ff01007387 */ /* 0x000fe20000100800 */
[----:B------:R-:W-:Y:S01]  /*1060*/  UMOV UR7, URZ ;  /* 0x0000003f00077c82 */ /* 0x000fe20008000000 */
[----:B------:R-:W-:Y:S01]  /*1070*/  UMOV UR8, URZ ;  /* 0x0000003f00087c82 */ /* 0x000fe20008000000 */
[----:B------:R-:W-:Y:S01]  /*1080*/  CS2R R236, SRZ ;  /* 0x0000000000ec7805 */ /* 0x000fe2000001ff00 */
[----:B------:R-:W-:Y:S01]  /*1090*/  STL [R1+0x44c], RZ ;  /* 0x00044cff01007387 */ /* 0x000fe20000100800 */
[----:B0-----:R-:W0:Y:S01]  /*10a0*/  LDC R2, c[0x0][0x28c] ;  /* 0x0000a300ff027b82 */ /* 0x001e220000000800 */
[----:B------:R-:W-:-:S02]  /*10b0*/  CS2R R234, SRZ ;  /* 0x0000000000ea7805 */ /* 0x000fc4000001ff00 */
[----:B------:R-:W-:Y:S01]  /*10c0*/  CS2R R232, SRZ ;  /* 0x0000000000e87805 */ /* 0x000fe2000001ff00 */
[----:B------:R-:W-:Y:S01]  /*10d0*/  STL [R1+0x448], RZ ;  /* 0x000448ff01007387 */ /* 0x000fe20000100800 */
[----:B------:R-:W-:Y:S02]  /*10e0*/  CS2R R230, SRZ ;  /* 0x0000000000e67805 */ /* 0x000fe4000001ff00 */
[----:B------:R-:W-:Y:S02]  /*10f0*/  CS2R R228, SRZ ;  /* 0x0000000000e47805 */ /* 0x000fe4000001ff00 */
[----:B------:R-:W-:Y:S01]  /*1100*/  CS2R R226, SRZ ;  /* 0x0000000000e27805 */ /* 0x000fe2000001ff00 */
[----:B------:R-:W-:Y:S01]  /*1110*/  STL [R1+0x444], RZ ;  /* 0x000444ff01007387 */ /* 0x000fe20000100800 */
[----:B------:R-:W-:Y:S02]  /*1120*/  CS2R R224, SRZ ;  /* 0x0000000000e07805 */ /* 0x000fe4000001ff00 */
        /* <DEDUP_REMOVED lines=15> */
[----:B0-----:R-:W-:Y:S02]  /*1220*/  ISETP.GE.AND P0, PT, R2, 0x1, PT ;  /* 0x000000010200780c */ /* 0x001fe40003f06270 */
        /* <DEDUP_REMOVED lines=131> */
[----:B------:R-:W-:-:S03]  /*1a60*/  CS2R R150, SRZ ;  /* 0x0000000000967805 */ /* 0x000fc6000001ff00 */
[----:B------:R-:W-:Y:S04]  /*1a70*/  STL [R1+0x3ac], RZ ;  /* 0x0003acff01007387 */ /* 0x000fe80000100800 */
        /* <DEDUP_REMOVED lines=107> */
[----:B------:R-:W-:Y:S04]  /*2130*/  STL [R1], RZ ;  /* 0x000000ff01007387 */ /* 0x000fe80000100800 */
        /* <DEDUP_REMOVED lines=39> */
[----:B------:R-:W-:Y:S01]  /*23b0*/  STL [R1+0xa0], RZ ;  /* 0x0000a0ff01007387 */ /* 0x000fe20000100800 */
[----:B------:R-:W0:Y:S03]  /*23c0*/  S2R R0, SR_TID.X ;  /* 0x0000000000007919 */ /* 0x000e260000002100 */
        /* <DEDUP_REMOVED lines=8> */
[----:B0-----:R-:W-:-:S03]  /*2450*/  LOP3.LUT R0, R0, 0x80, RZ, 0xc0, !PT ;  /* 0x0000008000007812 */ /* 0x001fc600078ec0ff */
[----:B------:R-:W-:Y:S01]  /*2460*/  STL [R1+0xc4], RZ ;  /* 0x0000c4ff01007387 */ /* 0x000fe20000100800 */
[----:B------:R-:W-:-:S03]  /*2470*/  SHF.R.U32.HI R0, RZ, 0x7, R0 ;  /* 0x00000007ff007819 */ /* 0x000fc60000011600 */
        /* <DEDUP_REMOVED lines=33> */
[----:B------:R-:W0:Y:S04]  /*2690*/  SHFL.IDX PT, R0, R0, RZ, 0x1f ;  /* 0x00001fff00007589 */ /* 0x000e2800000e0000 */
[----:B--2---:R2:W-:Y:S04]  /*26a0*/  STL [R1+0x14c], RZ ;  /* 0x00014cff01007387 */ /* 0x0045e80000100800 */
[----:B------:R2:W-:Y:S04]  /*26b0*/  STL [R1+0x150], RZ ;  /* 0x000150ff01007387 */ /* 0x0005e80000100800 */
[----:B------:R2:W-:Y:S04]  /*26c0*/  STL [R1+0x154], RZ ;  /* 0x000154ff01007387 */ /* 0x0005e80000100800 */
[----:B------:R2:W-:Y:S04]  /*26d0*/  STL [R1+0x158], RZ ;  /* 0x000158ff01007387 */ /* 0x0005e80000100800 */
[----:B------:R2:W-:Y:S04]  /*26e0*/  STL [R1+0x15c], RZ ;  /* 0x00015cff01007387 */ /* 0x0005e80000100800 */
[----:B------:R2:W-:Y:S01]  /*26f0*/  STL [R1+0x160], RZ ;  /* 0x000160ff01007387 */ /* 0x0005e20000100800 */
[----:B0-----:R-:W-:Y:S01]  /*2700*/  R2UR UR12, R0 ;  /* 0x00000000000c72ca */ /* 0x001fe200000e0000 */
[----:B------:R-:W-:-:S02]  /*2710*/  IMAD.U32 R0, RZ, RZ, UR4 ;  /* 0x00000004ff007e24 */ /* 0x000fc4000f8e00ff */
[----:B------:R2:W-:Y:S04]  /*2720*/  STL [R1+0x164], RZ ;  /* 0x000164ff01007387 */ /* 0x0005e80000100800 */
[----:B------:R2:W-:Y:S04]  /*2730*/  STL [R1+0x168], RZ ;  /* 0x000168ff01007387 */ /* 0x0005e80000100800 */
[----:B------:R2:W-:Y:S02]  /*2740*/  STL [R1+0x16c], RZ ;  /* 0x00016cff01007387 */ /* 0x0005e40000100800 */
[----:B------:R-:W-:-:S02]  /*2750*/  ULEA.HI UR11, UR12, UR12, URZ, 0x1 ;  /* 0x0000000c0c0b7291 */ /* 0x000fc4000f8f083f */
[----:B------:R2:W-:Y:S02]  /*2760*/  STL [R1+0x170], RZ ;  /* 0x000170ff01007387 */ /* 0x0005e40000100800 */
[----:B------:R-:W-:Y:S02]  /*2770*/  ULOP3.LUT UR14, UR11, 0x1ffffe, URZ, 0xc0, !UPT ;  /* 0x001ffffe0b0e7892 */ /* 0x000fe4000f8ec03f */
[----:B------:R2:W-:Y:S01]  /*2780*/  STL [R1+0x174], RZ ;  /* 0x000174ff01007387 */ /* 0x0005e20000100800 */
[----:B-1----:R-:W-:Y:S02]  /*2790*/  ULEA UR11, UR16, UR15, 0x18 ;  /* 0x0000000f100b7291 */ /* 0x002fe4000f8ec03f */
[----:B------:R-:W-:Y:S01]  /*27a0*/  UIADD3 UR14, UR12, -UR14, URZ ;  /* 0x8000000e0c0e7290 */ /* 0x000fe2000fffe03f */
[----:B------:R2:W-:Y:S03]  /*27b0*/  STL [R1+0x178], RZ ;  /* 0x000178ff01007387 */ /* 0x0005e60000100800 */
[----:B------:R-:W-:Y:S01]  /*27c0*/  ULEA UR14, UR14, UR11, 0xb ;  /* 0x0000000b0e0e7291 */ /* 0x000fe2000f8e583f */
[----:B------:R2:W-:Y:S03]  /*27d0*/  STL [R1+0x17c], RZ ;  /* 0x00017cff01007387 */ /* 0x0005e60000100800 */
[----:B------:R-:W-:Y:S01]  /*27e0*/  UIADD3 UR14, UR14, 0x100, URZ ;  /* 0x000001000e0e7890 */ /* 0x000fe2000fffe03f */
[----:B------:R2:W-:Y:S03]  /*27f0*/  STL [R1+0x180], RZ ;  /* 0x000180ff01007387 */ /* 0x0005e60000100800 */
[----:B------:R-:W-:Y:S01]  /*2800*/  USHF.R.U32.HI UR12, URZ, 0x4, UR14 ;  /* 0x000000043f0c7899 */ /* 0x000fe2000801160e */
[----:B------:R2:W-:Y:S02]  /*2810*/  STL [R1+0x184], RZ ;  /* 0x000184ff01007387 */ /* 0x0005e40000100800 */
[----:B------:R-:W-:Y:S01]  /*2820*/  UMOV UR14, UR5 ;  /* 0x00000005000e7c82 */ /* 0x000fe20008000000 */
[----:B------:R-:W-:Y:S01]  /*2830*/  ULOP3.LUT UR12, UR12, 0x3fff, URZ, 0xc0, !UPT ;  /* 0x00003fff0c0c7892 */ /* 0x000fe2000f8ec03f */
[----:B------:R2:W-:Y:S04]  /*2840*/  STL [R1+0x188], RZ ;  /* 0x000188ff01007387 */ /* 0x0005e80000100800 */
        /* <DEDUP_REMOVED lines=28> */
[----:B------:R2:W-:Y:S01]  /*2a10*/  STL [R1+0x1fc], RZ ;  /* 0x0001fcff01007387 */ /* 0x0005e20000100800 */
[----:B------:R-:W-:Y:S05]  /*2a20*/  @!P0 BRA `(.L_x_13) ;  /* 0x0000003400dc8947 */ /* 0x000fea0003800000 */
[----:B------:R-:W-:-:S06]  /*2a30*/  UISETP.NE.AND UP0, UPT, UR24, 0x3, UPT ;  /* 0x000000031800788c */ /* 0x000fcc000bf05270 */
[----:B------:R-:W-:-:S13]  /*2a40*/  PLOP3.LUT P1, PT, PT, PT, UP0, 0x80, 0x0 ;  /* 0x000000000000781c */ /* 0x000fda0003f2f008 */
[----:B------:R-:W-:Y:S05]  /*2a50*/  @!P1 BRA `(.L_x_14) ;  /* 0x0000000000049947 */ /* 0x000fea0003800000 */
[----:B------:R-:W-:Y:S01]  /*2a60*/  BPT.TRAP 0x1 ;  /* 0x000000040000795c */ /* 0x000fe20000300000 */
.L_x_14:
[----:B------:R-:W-:Y:S01]  /*2a70*/  ULEA UR7, UR5, UR11, 0x3 ;  /* 0x0000000b05077291 */ /* 0x000fe2000f8e183f */
[----:B------:R-:W-:-:S05]  /*2a80*/  IMAD.U32 R0, RZ, RZ, UR4 ;  /* 0x00000004ff007e24 */ /* 0x000fca000f8e00ff */
[----:B------:R-:W-:-:S04]  /*2a90*/  SHF.L.U32 R0, R0, 0x1f, RZ ;  /* 0x0000001f00007819 */ /* 0x000fc800000006ff */
[----:B------:R0:W1:Y:S01]  /*2aa0*/  SYNCS.PHASECHK.TRANS64.TRYWAIT P0, [UR7], R0 ;  /* 0x00000000ff0075a7 */ /* 0x0000620008000147 */
[----:B------:R-:W-:Y:S05]  /*2ab0*/  @!P1 BRA `(.L_x_15) ;  /* 0x0000000000049947 */ /* 0x000fea0003800000 */
[----:B------:R-:W-:Y:S01]  /*2ac0*/  BPT.TRAP 0x1 ;  /* 0x000000040000795c */ /* 0x000fe20000300000 */
.L_x_15:
[----:B------:R3:W-:Y:S01]  /*2ad0*/  STL [R1+0x454], RZ ;  /* 0x000454ff01007387 */ /* 0x0007e20000100800 */
[----:B------:R-:W-:Y:S01]  /*2ae0*/  UMOV UR6, 0x1 ;  /* 0x0000000100067882 */ /* 0x000fe20000000000 */
[----:B-1----:R-:W-:Y:S05]  /*2af0*/  @P0 BRA `(.L_x_16) ;  /* 0x0000000000080947 */ /* 0x002fea0003800000 */
[----:B------:R-:W1:Y:S02]  /*2b00*/  SYNCS.PHASECHK.TRANS64.TRYWAIT P0, [UR7], R0 ;  /* 0x00000000ff0075a7 */ /* 0x000e640008000147 */
[----:B-1----:R-:W-:Y:S05]  /*2b10*/  @!P0 BRA `(.L_x_17) ;  /* 0x0000020400a08947 */ /* 0x002fea0003800000 */
.L_x_16:
[----:B------:R-:W-:Y:S01]  /*2b20*/  UIADD3 UR7, UR11, 0x6100, URZ ;  /* 0x000061000b077890 */ /* 0x000fe2000fffe03f */
[----:B------:R-:W-:Y:S01]  /*2b30*/  WARPGROUP.ARRIVE ;  /* 0x00000000000079c5 */ /* 0x000fe20000000000 */
[----:B------:R-:W-:Y:S01]  /*2b40*/  ULOP3.LUT UR16, UR12, 0x10000, URZ, 0xfc, !UPT ;  /* 0x000100000c107892 */ /* 0x000fe2000f8efc3f */
[----:B------:R-:W-:Y:S01]  /*2b50*/  STL [R1+0x450], RZ ;  /* 0x000450ff01007387 */ /* 0x000fe20000100800 */
[----:B------:R-:W-:Y:S01]  /*2b60*/  USHF.R.U32.HI UR7, URZ, 0x4, UR7 ;  /* 0x000000043f077899 */ /* 0x000fe20008011607 */
[----:B------:R-:W-:Y:S01]  /*2b70*/  CS2R R236, SRZ ;  /* 0x0000000000ec7805 */ /* 0x000fe2000001ff00 */
[----:B------:R-:W-:Y:S01]  /*2b80*/  ULEA UR16, UR5, UR16, 0x9 ;  /* 0x0000001005107291 */ /* 0x000fe2000f8e483f */
[----:B------:R-:W-:Y:S01]  /*2b90*/  STL [R1+0x44c], RZ ;  /* 0x00044cff01007387 */ /* 0x000fe20000100800 */
[----:B------:R-:W-:Y:S01]  /*2ba0*/  ULOP3.LUT UR7, UR7, 0x3fff, URZ, 0xc0, !UPT ;  /* 0x00003fff07077892 */ /* 0x000fe2000f8ec03f */
[----:B------:R-:W-:Y:S01]  /*2bb0*/  CS2R R234, SRZ ;  /* 0x0000000000ea7805 */ /* 0x000fe2000001ff00 */
[----:B------:R-:W-:Y:S01]  /*2bc0*/  UMOV UR17, 0xc0000010 ;  /* 0xc000001000117882 */ /* 0x000fe20000000000 */
[----:B------:R-:W-:Y:S01]  /*2bd0*/  UMOV UR19, 0xc0000010 ;  /* 0xc000001000137882 */ /* 0x000fe20000000000 */
[----:B------:R-:W-:Y:S01]  /*2be0*/  ULOP3.LUT UR7, UR7, 0x10000, URZ, 0xfc, !UPT ;  /* 0x0001000007077892 */ /* 0x000fe2000f8efc3f */
[----:B------:R-:W-:Y:S01]  /*2bf0*/  STL [R1+0x448], RZ ;  /* 0x000448ff01007387 */ /* 0x000fe20000100800 */
[----:B------:R-:W-:-:S02]  /*2c00*/  CS2R R232, SRZ ;  /* 0x0000000000e87805 */ /* 0x000fc4000001ff00 */
[----:B------:R-:W-:Y:S01]  /*2c10*/  CS2R R230, SRZ ;  /* 0x0000000000e67805 */ /* 0x000fe2000001ff00 */
[----:B------:R-:W-:Y:S01]  /*2c20*/  ULEA UR18, UR5, UR7, 0x9 ;  /* 0x0000000705127291 */ /* 0x000fe2000f8e483f */
[----:B------:R-:W-:Y:S01]  /*2c30*/  STL [R1+0x444], RZ ;  /* 0x000444ff01007387 */ /* 0x000fe20000100800 */
[----:B------:R-:W-:Y:S01]  /*2c40*/  CS2R R228, SRZ ;  /* 0x0000000000e47805 */ /* 0x000fe2000001ff00 */
[----:B------:R-:W-:Y:S01]  /*2c50*/  ULDC UR7, c[0x0][0x50c] ;  /* 0x0001430000077ab9 */ /* 0x000fe20000000800 */
[----:B------:R-:W-:Y:S01]  /*2c60*/  CS2R R226, SRZ ;  /* 0x0000000000e27805 */ /* 0x000fe2000001ff00 */
[----:B------:R-:W-:Y:S01]  /*2c70*/  STL [R1+0x440], RZ ;  /* 0x000440ff01007387 */ /* 0x000fe20000100800 */
[----:B------:R-:W-:Y:S01]  /*2c80*/  UISETP.NE.AND UP0, UPT, UR7, 0x1, UPT ;  /* 0x000000010700788c */ /* 0x000fe2000bf05270 */
[----:B------:R-:W-:Y:S02]  /*2c90*/  CS2R R224, SRZ ;  /* 0x0000000000e07805 */ /* 0x000fe4000001ff00 */
[----:B------:R-:W-:Y:S01]  /*2ca0*/  CS2R R222, SRZ ;  /* 0x0000000000de7805 */ /* 0x000fe2000001ff00 */
[----:B------:R-:W-:Y:S01]  /*2cb0*/  QGMMA.64x256x32.F32.E4M3.E4M3 R4, gdesc[UR16], RZ, !UPT, gsb0 ;  /* 0x03e00000100479f3 */ /* 0x000fe2000c0008ff */
[----:B------:R-:W-:Y:S01]  /*2cc0*/  STL [R1+0x43c], RZ ;  /* 0x00043cff01007387 */ /* 0x000fe20000100800 */
[----:B------:R-:W-:Y:S01]  /*2cd0*/  UIADD3 UR16, UR16, 0x100, URZ ;  /* 0x0000010010107890 */ /* 0x000fe2000fffe03f */
[----:B------:R-:W-:Y:S01]  /*2ce0*/  CS2R R220, SRZ ;  /* 0x0000000000dc7805 */ /* 0x000fe2000001ff00 */
[----:B------:R-:W-:Y:S01]  /*2cf0*/  UMOV UR17, 0xc0000010 ;  /* 0xc000001000117882 */ /* 0x000fe20000000000 */
[----:B------:R-:W-:Y:S01]  /*2d00*/  STL [R1+0x438], RZ ;  /* 0x000438ff01007387 */ /* 0x000fe20000100800 */
[----:B------:R-:W-:Y:S01]  /*2d10*/  USEL UR7, URZ, 0x1, UP0 ;  /* 0x000000013f077887 */ /* 0x000fe20008000000 */
[----:B------:R-:W-:-:S02]  /*2d20*/  CS2R R218, SRZ ;  /* 0x0000000000da7805 */ /* 0x000fc4000001ff00 */
[----:B------:R-:W-:Y:S01]  /*2d30*/  CS2R R216, SRZ ;  /* 0x0000000000d87805 */ /* 0x000fe2000001ff00 */
[----:B------:R-:W-:Y:S01]  /*2d40*/  STL [R1+0x434], RZ ;  /* 0x000434ff01007387 */ /* 0x000fe20000100800 */
[----:B------:R-:W-:Y:S02]  /*2d50*/  CS2R R214, SRZ ;  /* 0x0000000000d67805 */ /* 0x000fe4000001ff00 */
[----:B------:R-:W-:Y:S02]  /*2d60*/  CS2R R212, SRZ ;  /* 0x0000000000d47805 */ /* 0x000fe4000001ff00 */
[----:B------:R-:W-:Y:S01]  /*2d70*/  ISETP.NE.AND P0, PT, RZ, UR7, PT ;  /* 0x00000007ff007c0c */ /* 0x000fe2000bf05270 */
        /* <DEDUP_REMOVED lines=93> */
[----:B------:R-:W-:-:S02]  /*3350*/  WARPGROUP.DEPBAR.LE gsb0, 0x0 ;  /* 0x00008000000079c5 */ /* 0x000fc40000010000 */
[----:B-1----:R-:W-:Y:S01]  /*3360*/  IMAD.MOV.U32 R3, RZ, RZ, R129 ;  /* 0x000000ffff037224 */ /* 0x002fe200078e0081 */
[----:B------:R-:W-:Y:S01]  /*3370*/  STL [R1+0x334], RZ ;  /* 0x000334ff01007387 */ /* 0x000fe20000100800 */
[----:B------:R-:W-:Y:S02]  /*3380*/  IMAD.MOV.U32 R2, RZ, RZ, R130 ;  /* 0x000000ffff027224 */ /* 0x000fe400078e0082 */
[----:B0-----:R-:W-:Y:S01]  /*3390*/  IMAD.MOV.U32 R0, RZ, RZ, R131 ;  /* 0x000000ffff007224 */ /* 0x001fe200078e0083 */
        /* <DEDUP_REMOVED lines=23> */
[----:B------:R0:W-:Y:S04]  /*3510*/  STL.64 [R1], R4 ;  /* 0x0000000401007387 */ /* 0x0001e80000100a00 */
[----:B------:R1:W-:Y:S04]  /*3520*/  STL.64 [R1+0x8], R6 ;  /* 0x0000080601007387 */ /* 0x0003e80000100a00 */
[----:B------:R4:W-:Y:S04]  /*3530*/  STL.64 [R1+0x10], R8 ;  /* 0x0000100801007387 */ /* 0x0009e80000100a00 */
[----:B------:R5:W-:Y:S01]  /*3540*/  STL.64 [R1+0x18], R10 ;  /* 0x0000180a01007387 */ /* 0x000be20000100a00 */
[----:B0-----:R-:W-:-:S03]  /*3550*/  CS2R R4, SRZ ;  /* 0x0000000000047805 */ /* 0x001fc6000001ff00 */
[----:B------:R0:W-:Y:S01]  /*3560*/  STL.64 [R1+0x20], R12 ;  /* 0x0000200c01007387 */ /* 0x0001e20000100a00 */
[----:B-1----:R-:W-:-:S03]  /*3570*/  CS2R R6, SRZ ;  /* 0x0000000000067805 */ /* 0x002fc6000001ff00 */
[----:B------:R1:W-:Y:S01]  /*3580*/  STL.64 [R1+0x28], R14 ;  /* 0x0000280e01007387 */ /* 0x0003e20000100a00 */
[----:B----4-:R-:W-:-:S03]  /*3590*/  CS2R R8, SRZ ;  /* 0x0000000000087805 */ /* 0x010fc6000001ff00 */
[----:B------:R4:W-:Y:S01]  /*35a0*/  STL.64 [R1+0x30], R16 ;  /* 0x0000301001007387 */ /* 0x0009e20000100a00 */
[----:B-----5:R-:W-:-:S03]  /*35b0*/  CS2R R10, SRZ ;  /* 0x00000000000a7805 */ /* 0x020fc6000001ff00 */
[----:B------:R5:W-:Y:S01]  /*35c0*/  STL.64 [R1+0x38], R18 ;  /* 0x0000381201007387 */ /* 0x000be20000100a00 */
[----:B0-----:R-:W-:-:S03]  /*35d0*/  CS2R R12, SRZ ;  /* 0x00000000000c7805 */ /* 0x001fc6000001ff00 */
[----:B------:R0:W-:Y:S01]  /*35e0*/  STL.64 [R1+0x40], R20 ;  /* 0x0000401401007387 */ /* 0x0001e20000100a00 */
[----:B-1----:R-:W-:-:S03]  /*35f0*/  CS2R R14, SRZ ;  /* 0x00000000000e7805 */ /* 0x002fc6000001ff00 */
[----:B------:R1:W-:Y:S01]  /*3600*/  STL.64 [R1+0x48], R22 ;  /* 0x0000481601007387 */ /* 0x0003e20000100a00 */
[----:B----4-:R-:W-:-:S03]  /*3610*/  CS2R R16, SRZ ;  /* 0x0000000000107805 */ /* 0x010fc6000001ff00 */
[----:B------:R-:W-:Y:S01]  /*3620*/  STL.64 [R1+0x50], R24 ;  /* 0x0000501801007387 */ /* 0x000fe20000100a00 */
[----:B-----5:R-:W-:-:S03]  /*3630*/  CS2R R18, SRZ ;  /* 0x0000000000127805 */ /* 0x020fc6000001ff00 */
[----:B------:R-:W-:Y:S01]  /*3640*/  STL.64 [R1+0x58], R26 ;  /* 0x0000581a01007387 */ /* 0x000fe20000100a00 */
[----:B0-----:R-:W-:-:S03]  /*3650*/  CS2R R20, SRZ ;  /* 0x0000000000147805 */ /* 0x001fc6000001ff00 */
[----:B------:R-:W-:Y:S01]  /*3660*/  STL.64 [R1+0x60], R28 ;  /* 0x0000601c01007387 */ /* 0x000fe20000100a00 */
[----:B-1----:R-:W-:-:S03]  /*3670*/  CS2R R22, SRZ ;  /* 0x0000000000167805 */ /* 0x002fc6000001ff00 */
[----:B------:R-:W-:Y:S04]  /*3680*/  STL.64 [R1+0x68], R30 ;  /* 0x0000681e01007387 */ /* 0x000fe80000100a00 */
        /* <DEDUP_REMOVED lines=49> */
[----:B------:R0:W-:Y:S04]  /*39a0*/  STL.64 [R1+0x1f8], R130 ;  /* 0x0001f88201007387 */ /* 0x0001e80000100a00 */
[----:B------:R1:W-:Y:S04]  /*39b0*/  STL [R1+0x2d4], RZ ;  /* 0x0002d4ff01007387 */ /* 0x0003e80000100800 */
[----:B------:R1:W-:Y:S01]  /*39c0*/  STL [R1+0x2d0], RZ ;  /* 0x0002d0ff01007387 */ /* 0x0003e20000100800 */
[----:B0-----:R-:W-:-:S03]  /*39d0*/  WARPGROUP.ARRIVE ;  /* 0x00000000000079c5 */ /* 0x001fc60000000000 */
[----:B------:R1:W-:Y:S04]  /*39e0*/  STL [R1+0x2cc], RZ ;  /* 0x0002ccff01007387 */ /* 0x0003e80000100800 */
[----:B------:R1:W-:Y:S01]  /*39f0*/  STL [R1+0x2c8], RZ ;  /* 0x0002c8ff01007387 */ /* 0x0003e20000100800 */
[----:B------:R-:W-:Y:S03]  /*3a00*/  QGMMA.64x256x32.F32.E4M3.E4M3 R24, gdesc[UR16], RZ, !UPT, gsb0 ;  /* 0x03e00000101879f3 */ /* 0x000fe6000c0008ff */
        /* <DEDUP_REMOVED lines=50> */
[----:B------:R-:W-:-:S02]  /*3d30*/  WARPGROUP.DEPBAR.LE gsb0, 0x0 ;  /* 0x00008000000079c5 */ /* 0x000fc40000010000 */
[----:B------:R-:W-:Y:S05]  /*3d40*/  @!P0 BRA `(.L_x_18) ;  /* 0x0000002000f88947 */ /* 0x000fea0003800000 */
[----:B------:R-:W4:Y:S04]  /*3d50*/  LDL R4, [R1] ;  /* 0x0000000001047983 */ /* 0x000f280000100800 */
[----:B------:R-:W5:Y:S04]  /*3d60*/  LDL R5, [R1+0x4] ;  /* 0x0000040001057983 */ /* 0x000f680000100800 */
[----:B------:R-:W2:Y:S04]  /*3d70*/  LDL R6, [R1+0x8] ;  /* 0x0000080001067983 */ /* 0x000ea80000100800 */
[----:B------:R-:W3:Y:S04]  /*3d80*/  LDL R7, [R1+0xc] ;  /* 0x00000c0001077983 */ /* 0x000ee80000100800 */
        /* <DEDUP_REMOVED lines=100> */
[----:B------:R0:W-:Y:S04]  /*43d0*/  STL [R1+0x4c0], R131 ;  /* 0x0004c08301007387 */ /* 0x0001e80000100800 */
[----:B0-----:R-:W3:Y:S04]  /*43e0*/  LDL R131, [R1+0x1a0] ;  /* 0x0001a00001837983 */ /* 0x001ee80000100800 */
        /* <DEDUP_REMOVED lines=39> */
[----:B0-----:R-:W3:Y:S01]  /*4660*/  LDL R151, [R1+0x1f0] ;  /* 0x0001f00001977983 */ /* 0x001ee20000100800 */
[----:B------:R-:W-:-:S01]  /*4670*/  FADD R3, RZ, R3 ;  /* 0x00000003ff037221 */ /* 0x000fc20000000000 */
[----:B------:R-:W-:Y:S01]  /*4680*/  FADD R2, RZ, R2 ;  /* 0x00000002ff027221 */ /* 0x000fe20000000000 */
[----:B----4-:R-:W-:-:S01]  /*4690*/  FADD R4, RZ, R4 ;  /* 0x00000004ff047221 */ /* 0x010fc20000000000 */
[----:B-----5:R-:W-:Y:S01]  /*46a0*/  FADD R5, RZ, R5 ;  /* 0x00000005ff057221 */ /* 0x020fe20000000000 */
[----:B--2---:R-:W-:-:S01]  /*46b0*/  FADD R6, RZ, R6 ;  /* 0x00000006ff067221 */ /* 0x004fc20000000000 */
[----:B---3--:R-:W-:Y:S01]  /*46c0*/  FADD R7, RZ, R7 ;  /* 0x00000007ff077221 */ /* 0x008fe20000000000 */
[----:B------:R-:W-:-:S01]  /*46d0*/  FADD R8, RZ, R8 ;  /* 0x00000008ff087221 */ /* 0x000fc20000000000 */
[----:B------:R-:W-:Y:S01]  /*46e0*/  FADD R9, RZ, R9 ;  /* 0x00000009ff097221 */ /* 0x000fe20000000000 */
        /* <DEDUP_REMOVED lines=13> */
[----:B------:R-:W2:Y:S01]  /*47c0*/  LDL.LU R131, [R1+0x4c0] ;  /* 0x0004c00001837983 */ /* 0x000ea20000300800 */
        /* <DEDUP_REMOVED lines=13> */
[----:B------:R-:W3:Y:S01]  /*48a0*/  LDL.LU R132, [R1+0x4bc] ;  /* 0x0004bc0001847983 */ /* 0x000ee20000300800 */
        /* <DEDUP_REMOVED lines=16> */
[----:B------:R0:W-:Y:S01]  /*49b0*/  STL [R1+0x200], R133 ;  /* 0x0002008501007387 */ /* 0x0001e20000100800 */
        /* <DEDUP_REMOVED lines=9> */
[----:B0-----:R-:W4:Y:S01]  /*4a50*/  LDL.LU R133, [R1+0x4b8] ;  /* 0x0004b80001857983 */ /* 0x001f220000300800 */
[----:B------:R-:W-:-:S01]  /*4a60*/  FADD R185, RZ, R185 ;  /* 0x000000b9ffb97221 */ /* 0x000fc20000000000 */
[----:B------:R-:W-:Y:S01]  /*4a70*/  FADD R186, RZ, R186 ;  /* 0x000000baffba7221 */ /* 0x000fe20000000000 */
[----:B------:R-:W-:-:S01]  /*4a80*/  FADD R187, RZ, R187 ;  /* 0x000000bbffbb7221 */ /* 0x000fc20000000000 */
        /* <DEDUP_REMOVED lines=10> */
[----:B0-----:R-:W5:Y:S01]  /*4b30*/  LDL.LU R134, [R1+0x4b4] ;  /* 0x0004b40001867983 */ /* 0x001f620000300800 */
        /* <DEDUP_REMOVED lines=51> */
[----:B0-----:R-:W5:Y:S04]  /*4e70*/  LDL.LU R138, [R1+0x4a4] ;  /* 0x0004a400018a7983 */ /* 0x001f680000300800 */
[----:B------:R0:W-:Y:S01]  /*4e80*/  STL [R1+0x218], R139 ;  /* 0x0002188b01007387 */ /* 0x0001e20000100800 */
[----:B------:R-:W-:-:S03]  /*4e90*/  FADD R140, RZ, R140 ;  /* 0x0000008cff8c7221 */ /* 0x000fc60000000000 */
        /* <DEDUP_REMOVED lines=34> */
[----:B------:R0:W-:Y:S04]  /*50c0*/  STL [R1+0x248], R151 ;  /* 0x0002489701007387 */ /* 0x0001e80000100800 */
[----:B0-----:R-:W5:Y:S04]  /*50d0*/  LDL.LU R151, [R1+0x470] ;  /* 0x0004700001977983 */ /* 0x001f680000300800 */
[----:B------:R0:W-:Y:S04]  /*50e0*/  STL [R1+0x24c], R3 ;  /* 0x00024c0301007387 */ /* 0x0001e80000100800 */
[----:B------:R1:W-:Y:S01]  /*50f0*/  STL [R1+0x250], R2 ;  /* 0x0002500201007387 */ /* 0x0003e20000100800 */
[----:B0-----:R-:W-:-:S01]  /*5100*/  FADD R3, RZ, R0 ;  /* 0x00000000ff037221 */ /* 0x001fc20000000000 */
[----:B------:R-:W-:Y:S01]  /*5110*/  FADD R0, RZ, R25 ;  /* 0x00000019ff007221 */ /* 0x000fe20000000000 */
[----:B-1----:R-:W-:-:S03]  /*5120*/  FADD R2, RZ, R24 ;  /* 0x00000018ff027221 */ /* 0x002fc60000000000 */
[----:B------:R0:W-:Y:S04]  /*5130*/  STL [R1+0x254], R3 ;  /* 0x0002540301007387 */ /* 0x0001e80000100800 */
[----:B------:R1:W-:Y:S04]  /*5140*/  STL [R1+0x258], R2 ;  /* 0x0002580201007387 */ /* 0x0003e80000100800 */
[----:B------:R2:W-:Y:S01]  /*5150*/  STL [R1+0x25c], R0 ;  /* 0x00025c0001007387 */ /* 0x0005e20000100800 */
[----:B0-----:R-:W-:-:S01]  /*5160*/  FADD R3, RZ, R26 ;  /* 0x0000001aff037221 */ /* 0x001fc20000000000 */
[----:B-1----:R-:W-:-:S04]  /*5170*/  FADD R2, RZ, R27 ;  /* 0x0000001bff027221 */ /* 0x002fc80000000000 */
[----:B------:R0:W-:Y:S01]  /*5180*/  STL [R1+0x260], R3 ;  /* 0x0002600301007387 */ /* 0x0001e20000100800 */
[----:B--2---:R-:W-:-:S03]  /*5190*/  FADD R0, RZ, R28 ;  /* 0x0000001cff007221 */ /* 0x004fc60000000000 */
        /* <DEDUP_REMOVED lines=207> */
[----:B---3--:R-:W-:-:S04]  /*5e90*/  FADD R2, RZ, R132 ;  /* 0x00000084ff027221 */ /* 0x008fc80000000000 */
[----:B------:R5:W-:Y:S01]  /*5ea0*/  STL [R1+0x404], R3 ;  /* 0x0004040301007387 */ /* 0x000be20000100800 */
[----:B----4-:R-:W-:-:S03]  /*5eb0*/  FADD R0, RZ, R133 ;  /* 0x00000085ff007221 */ /* 0x010fc60000000000 */
[----:B------:R0:W-:Y:S04]  /*5ec0*/  STL [R1+0x408], R2 ;  /* 0x0004080201007387 */ /* 0x0001e80000100800 */
[----:B------:R1:W-:Y:S01]  /*5ed0*/  STL [R1+0x40c], R0 ;  /* 0x00040c0001007387 */ /* 0x0003e20000100800 */
[----:B-----5:R-:W-:-:S01]  /*5ee0*/  FADD R3, RZ, R134 ;  /* 0x00000086ff037221 */ /* 0x020fc20000000000 */
[----:B0-----:R-:W-:-:S04]  /*5ef0*/  FADD R2, RZ, R135 ;  /* 0x00000087ff027221 */ /* 0x001fc80000000000 */
[----:B------:R0:W-:Y:S01]  /*5f00*/  STL [R1+0x410], R3 ;  /* 0x0004100301007387 */ /* 0x0001e20000100800 */
[----:B-1----:R-:W-:-:S03]  /*5f10*/  FADD R0, RZ, R136 ;  /* 0x00000088ff007221 */ /* 0x002fc60000000000 */
        /* <DEDUP_REMOVED lines=32> */
[----:B------:R-:W-:-:S05]  /*6120*/  UMOV UR6, URZ ;  /* 0x0000003f00067c82 */ /* 0x000fca0008000000 */
.L_x_18:
[----:B------:R-:W-:-:S04]  /*6130*/  UIADD3 UR14, UR5, 0x1, URZ ;  /* 0x00000001050e7890 */ /* 0x000fc8000fffe03f */
[----:B------:R-:W-:-:S04]  /*6140*/  UISETP.NE.AND UP0, UPT, UR14, 0x3, UPT ;  /* 0x000000030e00788c */ /* 0x000fc8000bf05270 */
[----:B------:R-:W-:Y:S02]  /*6150*/  USEL UR8, URZ, 0x1, UP0 ;  /* 0x000000013f087887 */ /* 0x000fe40008000000 */
[----:B------:R-:W-:Y:S02]  /*6160*/  USEL UR14, UR14, URZ, UP0 ;  /* 0x0000003f0e0e7287 */ /* 0x000fe40008000000 */
[----:B------:R-:W-:-:S06]  /*6170*/  ULOP3.LUT UR8, UR4, UR8, URZ, 0x3c, !UPT ;  /* 0x0000000804087292 */ /* 0x000fcc000f8e3c3f */
[----:B0-----:R-:W-:Y:S01]  /*6180*/  IMAD.U32 R0, RZ, RZ, UR8 ;  /* 0x00000008ff007e24 */ /* 0x001fe2000f8e00ff */
[----:B------:R-:W-:-:S06]  /*6190*/  UMOV UR8, 0x1 ;  /* 0x0000000100087882 */ /* 0x000fcc0000000000 */
.L_x_13:
[----:B------:R-:W-:-:S04]  /*61a0*/  UISETP.LT.AND UP0, UPT, UR9, 0x1, UPT ;  /* 0x000000010900788c */ /* 0x000fc8000bf01270 */
[----:B------:R-:W-:-:S04]  /*61b0*/  USEL UR15, UR9, 0x1, UP0 ;  /* 0x00000001090f7887 */ /* 0x000fc80008000000 */
[----:B------:R-:W-:-:S04]  /*61c0*/  UIADD3 UR15, UR9, -UR15, URZ ;  /* 0x8000000f090f7290 */ /* 0x000fc8000fffe03f */
[----:B------:R-:W-:-:S06]  /*61d0*/  UISETP.GE.AND UP0, UPT, UR15, 0x1, UPT ;  /* 0x000000010f00788c */ /* 0x000fcc000bf06270 */
[----:B------:R-:W-:-:S13]  /*61e0*/  PLOP3.LUT P0, PT, PT, PT, UP0, 0x80, 0x0 ;  /* 0x000000000000781c */ /* 0x000fda0003f0f008 */
[----:B------:R-:W-:Y:S05]  /*61f0*/  @!P0 BRA `(.L_x_19) ;  /* 0x0000004c00948947 */ /* 0x000fea0003800000 */
[----:B------:R-:W-:Y:S01]  /*6200*/  IMAD.U32 R2, RZ, RZ, UR15 ;  /* 0x0000000fff027e24 */ /* 0x000fe2000f8e00ff */
[----:B------:R-:W-:Y:S01]  /*6210*/  UMOV UR25, UR5 ;  /* 0x0000000500197c82 */ /* 0x000fe20008000000 */
[----:B------:R-:W-:-:S05]  /*6220*/  ULDC UR26, c[0x0][0x50c] ;  /* 0x00014300001a7ab9 */ /* 0x000fca0000000800 */
.L_x_27:
[----:B------:R-:W-:-:S06]  /*6230*/  UISETP.NE.AND UP0, UPT, UR24, 0x3, UPT ;  /* 0x000000031800788c */ /* 0x000fcc000bf05270 */
[----:B------:R-:W-:-:S13]  /*6240*/  PLOP3.LUT P1, PT, PT, PT, UP0, 0x80, 0x0 ;  /* 0x000000000000781c */ /* 0x000fda0003f2f008 */
[----:B0-----:R-:W-:Y:S05]  /*6250*/  @!P1 BRA `(.L_x_20) ;  /* 0x0000000000049947 */ /* 0x001fea0003800000 */
[----:B------:R-:W-:Y:S01]  /*6260*/  BPT.TRAP 0x1 ;  /* 0x000000040000795c */ /* 0x000fe20000300000 */
.L_x_20:
[----:B------:R-:W0:Y:S01]  /*6270*/  S2UR UR15, SR_CgaCtaId ;  /* 0x00000000000f79c3 */ /* 0x000e220000008800 */
[----:B------:R-:W-:Y:S01]  /*6280*/  UMOV UR11, 0x400 ;  /* 0x00000400000b7882 */ /* 0x000fe20000000000 */
[----:B------:R-:W-:Y:S01]  /*6290*/  SHF.L.U32 R3, R0, 0x1f, RZ ;  /* 0x0000001f00037819 */ /* 0x000fe200000006ff */
[----:B0-----:R-:W-:-:S04]  /*62a0*/  ULEA UR11, UR15, UR11, 0x18 ;  /* 0x0000000b0f0b7291 */ /* 0x001fc8000f8ec03f */
[----:B------:R-:W-:-:S09]  /*62b0*/  ULEA UR15, UR14, UR11, 0x3 ;  /* 0x0000000b0e0f7291 */ /* 0x000fd2000f8e183f */
[----:B------:R0:W4:Y:S01]  /*62c0*/  SYNCS.PHASECHK.TRANS64.TRYWAIT P0, [UR15], R3 ;  /* 0x00000003ff0075a7 */ /* 0x000122000800014f */
[----:B------:R-:W-:Y:S05]  /*62d0*/  @!P1 BRA `(.L_x_21) ;  /* 0x0000000000049947 */ /* 0x000fea0003800000 */
[----:B------:R-:W-:Y:S01]  /*62e0*/  BPT.TRAP 0x1 ;  /* 0x000000040000795c */ /* 0x000fe20000300000 */
.L_x_21:
[----:B----4-:R-:W-:Y:S05]  /*62f0*/  @P0 BRA `(.L_x_22) ;  /* 0x0000000000080947 */ /* 0x010fea0003800000 */
[----:B------:R-:W4:Y:S02]  /*6300*/  SYNCS.PHASECHK.TRANS64.TRYWAIT P0, [UR15], R3 ;  /* 0x00000003ff0075a7 */ /* 0x000f24000800014f */
[----:B----4-:R-:W-:Y:S05]  /*6310*/  @!P0 BRA `(.L_x_23) ;  /* 0x000001cc00b88947 */ /* 0x010fea0003800000 */
.L_x_22:
        /* <DEDUP_REMOVED lines=64> */
[----:B----4-:R-:W4:Y:S04]  /*6720*/  LDL.LU.64 R108, [R1] ;  /* 0x00000000016c7983 */ /* 0x010f280000300a00 */
[----:B------:R-:W4:Y:S04]  /*6730*/  LDL.LU.64 R110, [R1+0x8] ;  /* 0x00000800016e7983 */ /* 0x000f280000300a00 */
        /* <DEDUP_REMOVED lines=61> */
[----:B------:R-:W4:Y:S01]  /*6b10*/  LDL.LU.64 R234, [R1+0x1f8] ;  /* 0x0001f80001ea7983 */ /* 0x000f220000300a00 */
[----:B------:R-:W-:-:S02]  /*6b20*/  UIADD3 UR15, UR11, 0x6100, URZ ;  /* 0x000061000b0f7890 */ /* 0x000fc4000fffe03f */
[----:B------:R-:W-:Y:S02]  /*6b30*/  UISETP.NE.AND UP0, UPT, UR7, URZ, UPT ;  /* 0x0000003f0700728c */ /* 0x000fe4000bf05270 */
[----:B------:R-:W-:Y:S02]  /*6b40*/  USHF.R.U32.HI UR15, URZ, 0x4, UR15 ;  /* 0x000000043f0f7899 */ /* 0x000fe4000801160f */
[----:B------:R-:W-:Y:S02]  /*6b50*/  USEL UR8, UR8, URZ, !UP0 ;  /* 0x0000003f08087287 */ /* 0x000fe4000c000000 */
[----:B------:R-:W-:Y:S02]  /*6b60*/  ULOP3.LUT UR15, UR15, 0x3fff, URZ, 0xc0, !UPT ;  /* 0x00003fff0f0f7892 */ /* 0x000fe4000f8ec03f */
[----:B------:R-:W-:Y:S02]  /*6b70*/  ULOP3.LUT UR16, UR12, 0x10000, URZ, 0xfc, !UPT ;  /* 0x000100000c107892 */ /* 0x000fe4000f8efc3f */
[----:B------:R-:W-:-:S02]  /*6b80*/  ULOP3.LUT UR15, UR15, 0x10000, URZ, 0xfc, !UPT ;  /* 0x000100000f0f7892 */ /* 0x000fc4000f8efc3f */
[----:B------:R-:W-:Y:S02]  /*6b90*/  UISETP.NE.U32.AND UP0, UPT, UR8, URZ, UPT ;  /* 0x0000003f0800728c */ /* 0x000fe4000bf05070 */
[----:B------:R-:W-:Y:S02]  /*6ba0*/  ULEA UR16, UR14, UR16, 0x9 ;  /* 0x000000100e107291 */ /* 0x000fe4000f8e483f */
[----:B------:R-:W-:Y:S01]  /*6bb0*/  ULEA UR18, UR14, UR15, 0x9 ;  /* 0x0000000f0e127291 */ /* 0x000fe2000f8e483f */
[----:B------:R-:W-:Y:S01]  /*6bc0*/  UMOV UR17, 0xc0000010 ;  /* 0xc000001000117882 */ /* 0x000fe20000000000 */
[----:B------:R-:W-:Y:S01]  /*6bd0*/  UMOV UR19, 0xc0000010 ;  /* 0xc000001000137882 */ /* 0x000fe20000000000 */
[----:B----4-:R-:W-:-:S06]  /*6be0*/  WARPGROUP.ARRIVE ;  /* 0x00000000000079c5 */ /* 0x010fcc0000000000 */
[----:B------:R-:W-:Y:S03]  /*6bf0*/  QGMMA.64x256x32.F32.E4M3.E4M3 R108, gdesc[UR16], R108, UP0, gsb0 ;  /* 0x03e00000106c79f3 */ /* 0x000fe6000b80086c */
[----:B------:R-:W-:Y:S02]  /*6c00*/  WARPGROUP.DEPBAR.LE gsb0, 0x0 ;  /* 0x00008000000079c5 */ /* 0x000fe40000010000 */
[----:B------:R-:W-:Y:S01]  /*6c10*/  STL.64 [R1], R108 ;  /* 0x0000006c01007387 */ /* 0x000fe20000100a00 */
[----:B0-----:R-:W-:-:S03]  /*6c20*/  IMAD.MOV.U32 R3, RZ, RZ, R108 ;  /* 0x000000ffff037224 */ /* 0x001fc600078e006c */
        /* <DEDUP_REMOVED lines=63> */
[----:B0-----:R0:W5:Y:S04]  /*7020*/  LDL.LU.64 R234, [R1+0x668] ;  /* 0x0006680001ea7983 */ /* 0x0011680000300a00 */
[----:B------:R0:W5:Y:S04]  /*7030*/  LDL.LU.64 R232, [R1+0x660] ;  /* 0x0006600001e87983 */ /* 0x0001680000300a00 */
        /* <DEDUP_REMOVED lines=62> */
[----:B------:R-:W-:Y:S01]  /*7420*/  UIADD3 UR16, UR16, 0x100, URZ ;  /* 0x0000010010107890 */ /* 0x000fe2000fffe03f */
[----:B------:R-:W-:Y:S01]  /*7430*/  UMOV UR17, 0xc0000010 ;  /* 0xc000001000117882 */ /* 0x000fe20000000000 */
[----:B------:R-:W-:Y:S01]  /*7440*/  UIADD3 UR6, UR6, 0x1, URZ ;  /* 0x0000000106067890 */ /* 0x000fe2000fffe03f */
[----:B----4-:R-:W-:-:S06]  /*7450*/  WARPGROUP.ARRIVE ;  /* 0x00000000000079c5 */ /* 0x010fcc0000000000 */
[----:B------:R-:W-:Y:S01]  /*7460*/  QGMMA.64x256x32.F32.E4M3.E4M3 R24, gdesc[UR16], R24, UP0, gsb0 ;  /* 0x03e00000101879f3 */ /* 0x000fe2000b800818 */
[----:B------:R-:W-:-:S04]  /*7470*/  UISETP.NE.AND UP0, UPT, UR6, UR26, UPT ;  /* 0x0000001a0600728c */ /* 0x000fc8000bf05270 */
[----:B------:R-:W-:-:S06]  /*7480*/  USEL UR7, URZ, 0x1, UP0 ;  /* 0x000000013f077887 */ /* 0x000fcc0008000000 */
[----:B------:R-:W-:Y:S01]  /*7490*/  ISETP.NE.AND P0, PT, RZ, UR7, PT ;  /* 0x00000007ff007c0c */ /* 0x000fe2000bf05270 */
[----:B------:R-:W-:-:S12]  /*74a0*/  WARPGROUP.DEPBAR.LE gsb0, 0x0 ;  /* 0x00008000000079c5 */ /* 0x000fd80000010000 */
[----:B0-----:R-:W-:Y:S05]  /*74b0*/  @!P0 BRA `(.L_x_24) ;  /* 0x00000038008c8947 */ /* 0x001fea0003800000 */
[----:B------:R0:W-:Y:S04]  /*74c0*/  STL [R1+0x658], R31 ;  /* 0x0006581f01007387 */ /* 0x0001e80000100800 */
[----:B------:R4:W-:Y:S01]  /*74d0*/  STL [R1+0x654], R32 ;  /* 0x0006542001007387 */ /* 0x0009e20000100800 */
[----:B0-----:R-:W-:-:S03]  /*74e0*/  IMAD.MOV.U32 R31, RZ, RZ, R3 ;  /* 0x000000ffff1f7224 */ /* 0x001fc600078e0003 */
[----:B----4-:R-:W4:Y:S04]  /*74f0*/  LDL R32, [R1+0x4] ;  /* 0x0000040001207983 */ /* 0x010f280000100800 */
[----:B------:R0:W-:Y:S04]  /*7500*/  STL [R1+0x650], R33 ;  /* 0x0006502101007387 */ /* 0x0001e80000100800 */
[----:B0-----:R-:W2:Y:S04]  /*7510*/  LDL R33, [R1+0x8] ;  /* 0x0000080001217983 */ /* 0x001ea80000100800 */
        /* <DEDUP_REMOVED lines=177> */
[----:B0-----:R-:W3:Y:S04]  /*8030*/  LDL.LU R122, [R1+0x200] ;  /* 0x00020000017a7983 */ /* 0x001ee80000300800 */
        /* <DEDUP_REMOVED lines=14> */
[----:B------:R-:W3:Y:S04]  /*8120*/  LDL.LU R3, [R1+0x234] ;  /* 0x0002340001037983 */ /* 0x000ee80000300800 */
        /* <DEDUP_REMOVED lines=46> */
[----:B-----5:R0:W-:Y:S04]  /*8410*/  STL [R1+0x470], R0 ;  /* 0x0004700001007387 */ /* 0x0201e80000100800 */
[----:B0-----:R-:W3:Y:S01]  /*8420*/  LDL R0, [R1+0x168] ;  /* 0x0001680001007983 */ /* 0x001ee20000100800 */
[----:B------:R-:W-:-:S01]  /*8430*/  FADD R4, R31, R4 ;  /* 0x000000041f047221 */ /* 0x000fc20000000000 */
[----:B----4-:R-:W-:Y:S01]  /*8440*/  FADD R5, R32, R5 ;  /* 0x0000000520057221 */ /* 0x010fe20000000000 */
[----:B--2---:R-:W-:-:S01]  /*8450*/  FADD R6, R33, R6 ;  /* 0x0000000621067221 */ /* 0x004fc20000000000 */
[----:B------:R-:W2:Y:S01]  /*8460*/  LDL.LU R31, [R1+0x658] ;  /* 0x00065800011f7983 */ /* 0x000ea20000300800 */
[----:B---3--:R-:W-:-:S01]  /*8470*/  FADD R7, R34, R7 ;  /* 0x0000000722077221 */ /* 0x008fc20000000000 */
[----:B------:R-:W-:-:S02]  /*8480*/  FADD R8, R35, R8 ;  /* 0x0000000823087221 */ /* 0x000fc40000000000 */
[----:B------:R-:W3:Y:S01]  /*8490*/  LDL.LU R32, [R1+0x654] ;  /* 0x0006540001207983 */ /* 0x000ee20000300800 */
[----:B------:R-:W-:-:S03]  /*84a0*/  FADD R9, R36, R9 ;  /* 0x0000000924097221 */ /* 0x000fc60000000000 */
[----:B------:R-:W4:Y:S01]  /*84b0*/  LDL.LU R33, [R1+0x650] ;  /* 0x0006500001217983 */ /* 0x000f220000300800 */
        /* <DEDUP_REMOVED lines=160> */
[----:B------:R-:W-:-:S01]  /*8ec0*/  FADD R218, R117, R218 ;  /* 0x000000da75da7221 */ /* 0x000fc20000000000 */
[----:B------:R-:W-:Y:S02]  /*8ed0*/  FADD R122, R124, R122 ;  /* 0x0000007a7c7a7221 */ /* 0x000fe40000000000 */
[----:B------:R-:W4:Y:S01]  /*8ee0*/  LDL.LU R114, [R1+0x50c] ;  /* 0x00050c0001727983 */ /* 0x000f220000300800 */
[----:B------:R-:W-:-:S03]  /*8ef0*/  FADD R219, R118, R219 ;  /* 0x000000db76db7221 */ /* 0x000fc60000000000 */
[----:B------:R-:W4:Y:S01]  /*8f00*/  LDL.LU R115, [R1+0x508] ;  /* 0x0005080001737983 */ /* 0x000f220000300800 */
[----:B------:R-:W-:-:S03]  /*8f10*/  FADD R220, R119, R220 ;  /* 0x000000dc77dc7221 */ /* 0x000fc60000000000 */
[----:B------:R-:W4:Y:S01]  /*8f20*/  LDL.LU R116, [R1+0x504] ;  /* 0x0005040001747983 */ /* 0x000f220000300800 */
[----:B------:R-:W-:-:S03]  /*8f30*/  FADD R221, R120, R221 ;  /* 0x000000dd78dd7221 */ /* 0x000fc60000000000 */
[----:B------:R-:W4:Y:S04]  /*8f40*/  LDL.LU R117, [R1+0x500] ;  /* 0x0005000001757983 */ /* 0x000f280000300800 */
[----:B------:R-:W4:Y:S04]  /*8f50*/  LDL.LU R118, [R1+0x4fc] ;  /* 0x0004fc0001767983 */ /* 0x000f280000300800 */
[----:B------:R-:W4:Y:S04]  /*8f60*/  LDL.LU R119, [R1+0x4f8] ;  /* 0x0004f80001777983 */ /* 0x000f280000300800 */
[----:B------:R-:W4:Y:S01]  /*8f70*/  LDL.LU R120, [R1+0x4f4] ;  /* 0x0004f40001787983 */ /* 0x000f220000300800 */
[----:B------:R-:W-:-:S01]  /*8f80*/  FADD R237, R126, R237 ;  /* 0x000000ed7eed7221 */ /* 0x000fc20000000000 */
[----:B------:R-:W-:Y:S01]  /*8f90*/  FADD R236, R128, R236 ;  /* 0x000000ec80ec7221 */ /* 0x000fe20000000000 */
[----:B------:R-:W-:-:S01]  /*8fa0*/  FADD R225, R150, R225 ;  /* 0x000000e196e17221 */ /* 0x000fc20000000000 */
[----:B------:R0:W-:Y:S01]  /*8fb0*/  STL [R1+0x200], R122 ;  /* 0x0002007a01007387 */ /* 0x0001e20000100800 */
[----:B------:R-:W-:-:S01]  /*8fc0*/  FADD R228, R146, R228 ;  /* 0x000000e492e47221 */ /* 0x000fc20000000000 */
[----:B------:R-:W-:Y:S01]  /*8fd0*/  FADD R230, R143, R230 ;  /* 0x000000e68fe67221 */ /* 0x000fe20000000000 */
[----:B------:R-:W-:-:S01]  /*8fe0*/  FADD R231, R141, R231 ;  /* 0x000000e78de77221 */ /* 0x000fc20000000000 */
[----:B------:R-:W-:Y:S01]  /*8ff0*/  FADD R223, R2, R223 ;  /* 0x000000df02df7221 */ /* 0x000fe20000000000 */
[----:B------:R-:W-:-:S01]  /*9000*/  FADD R222, R0, R222 ;  /* 0x000000de00de7221 */ /* 0x000fc20000000000 */
[----:B------:R-:W-:Y:S01]  /*9010*/  FADD R224, R151, R224 ;  /* 0x000000e097e07221 */ /* 0x000fe20000000000 */
[----:B------:R-:W-:-:S01]  /*9020*/  FADD R226, R149, R226 ;  /* 0x000000e295e27221 */ /* 0x000fc20000000000 */
[----:B------:R-:W-:Y:S01]  /*9030*/  FADD R227, R147, R227 ;  /* 0x000000e393e37221 */ /* 0x000fe20000000000 */
[----:B------:R-:W-:-:S01]  /*9040*/  FADD R229, R145, R229 ;  /* 0x000000e591e57221 */ /* 0x000fc20000000000 */
[----:B0-----:R-:W2:Y:S01]  /*9050*/  LDL.LU R122, [R1+0x204] ;  /* 0x00020400017a7983 */ /* 0x001ea20000300800 */
[----:B------:R-:W-:-:S01]  /*9060*/  FADD R232, R136, R232 ;  /* 0x000000e888e87221 */ /* 0x000fc20000000000 */
[----:B------:R-:W-:Y:S01]  /*9070*/  FADD R233, R134, R233 ;  /* 0x000000e986e97221 */ /* 0x000fe20000000000 */
[----:B------:R-:W-:-:S01]  /*9080*/  FADD R234, R132, R234 ;  /* 0x000000ea84ea7221 */ /* 0x000fc20000000000 */
[----:B------:R-:W3:Y:S01]  /*9090*/  LDL.LU R124, [R1+0x208] ;  /* 0x00020800017c7983 */ /* 0x000ee20000300800 */
[----:B------:R-:W-:-:S03]  /*90a0*/  FADD R235, R130, R235 ;  /* 0x000000eb82eb7221 */ /* 0x000fc60000000000 */
[----:B------:R-:W4:Y:S04]  /*90b0*/  LDL.LU R126, [R1+0x20c] ;  /* 0x00020c00017e7983 */ /* 0x000f280000300800 */
[----:B------:R-:W4:Y:S04]  /*90c0*/  LDL.LU R128, [R1+0x210] ;  /* 0x0002100001807983 */ /* 0x000f280000300800 */
[----:B------:R-:W4:Y:S04]  /*90d0*/  LDL.LU R150, [R1+0x214] ;  /* 0x0002140001967983 */ /* 0x000f280000300800 */
[----:B------:R-:W4:Y:S04]  /*90e0*/  LDL.LU R146, [R1+0x218] ;  /* 0x0002180001927983 */ /* 0x000f280000300800 */
[----:B------:R-:W4:Y:S04]  /*90f0*/  LDL.LU R143, [R1+0x21c] ;  /* 0x00021c00018f7983 */ /* 0x000f280000300800 */
[----:B------:R-:W4:Y:S04]  /*9100*/  LDL.LU R141, [R1+0x220] ;  /* 0x00022000018d7983 */ /* 0x000f280000300800 */
[----:B------:R-:W4:Y:S04]  /*9110*/  LDL.LU R2, [R1+0x224] ;  /* 0x0002240001027983 */ /* 0x000f280000300800 */
[----:B------:R-:W4:Y:S04]  /*9120*/  LDL.LU R0, [R1+0x228] ;  /* 0x0002280001007983 */ /* 0x000f280000300800 */
[----:B------:R-:W4:Y:S04]  /*9130*/  LDL R130, [R1+0x1e0] ;  /* 0x0001e00001827983 */ /* 0x000f280000100800 */
[----:B------:R-:W4:Y:S04]  /*9140*/  LDL R132, [R1+0x1e4] ;  /* 0x0001e40001847983 */ /* 0x000f280000100800 */
[----:B------:R-:W4:Y:S04]  /*9150*/  LDL R134, [R1+0x1e8] ;  /* 0x0001e80001867983 */ /* 0x000f280000100800 */
[----:B------:R-:W4:Y:S04]  /*9160*/  LDL R136, [R1+0x1ec] ;  /* 0x0001ec0001887983 */ /* 0x000f280000100800 */
[----:B------:R-:W4:Y:S04]  /*9170*/  LDL R151, [R1+0x1f0] ;  /* 0x0001f00001977983 */ /* 0x000f280000100800 */
[----:B------:R-:W4:Y:S04]  /*9180*/  LDL R149, [R1+0x1f4] ;  /* 0x0001f40001957983 */ /* 0x000f280000100800 */
[----:B------:R-:W4:Y:S04]  /*9190*/  LDL R147, [R1+0x1f8] ;  /* 0x0001f80001937983 */ /* 0x000f280000100800 */
[----:B------:R-:W4:Y:S01]  /*91a0*/  LDL R145, [R1+0x1fc] ;  /* 0x0001fc0001917983 */ /* 0x000f220000100800 */
[----:B------:R-:W-:-:S01]  /*91b0*/  FADD R137, R138, R137 ;  /* 0x000000898a897221 */ /* 0x000fc20000000000 */
[----:B------:R-:W-:Y:S01]  /*91c0*/  FADD R133, R135, R133 ;  /* 0x0000008587857221 */ /* 0x000fe20000000000 */
[----:B------:R-:W-:-:S01]  /*91d0*/  FADD R3, R131, R3 ;  /* 0x0000000383037221 */ /* 0x000fc20000000000 */
[----:B--2---:R-:W-:-:S02]  /*91e0*/  FADD R122, R121, R122 ;  /* 0x0000007a797a7221 */ /* 0x004fc40000000000 */
[----:B------:R-:W2:Y:S01]  /*91f0*/  LDL.LU R121, [R1+0x4f0] ;  /* 0x0004f00001797983 */ /* 0x000ea20000300800 */
[----:B---3--:R-:W-:-:S03]  /*9200*/  FADD R124, R123, R124 ;  /* 0x0000007c7b7c7221 */ /* 0x008fc60000000000 */
[----:B------:R0:W-:Y:S01]  /*9210*/  STL [R1+0x204], R122 ;  /* 0x0002047a01007387 */ /* 0x0001e20000100800 */
[----:B----4-:R-:W-:-:S01]  /*9220*/  FADD R126, R125, R126 ;  /* 0x0000007e7d7e7221 */ /* 0x010fc20000000000 */
[----:B------:R-:W-:Y:S02]  /*9230*/  FADD R128, R127, R128 ;  /* 0x000000807f807221 */ /* 0x000fe40000000000 */
[----:B0-----:R-:W3:Y:S04]  /*9240*/  LDL.LU R122, [R1+0x4ec] ;  /* 0x0004ec00017a7983 */ /* 0x001ee80000300800 */
[----:B------:R-:W4:Y:S04]  /*9250*/  LDL.LU R123, [R1+0x4e8] ;  /* 0x0004e800017b7983 */ /* 0x000f280000300800 */
[----:B------:R0:W-:Y:S01]  /*9260*/  STL [R1+0x208], R124 ;  /* 0x0002087c01007387 */ /* 0x0001e20000100800 */
[----:B------:R-:W-:-:S01]  /*9270*/  FADD R150, R129, R150 ;  /* 0x0000009681967221 */ /* 0x000fc20000000000 */
[----:B------:R-:W-:Y:S01]  /*9280*/  FADD R146, R148, R146 ;  /* 0x0000009294927221 */ /* 0x000fe20000000000 */
[----:B------:R-:W-:-:S01]  /*9290*/  FADD R143, R144, R143 ;  /* 0x0000008f908f7221 */ /* 0x000fc20000000000 */
[----:B------:R-:W-:Y:S01]  /*92a0*/  FADD R141, R142, R141 ;  /* 0x0000008d8e8d7221 */ /* 0x000fe20000000000 */
[----:B0-----:R-:W4:Y:S04]  /*92b0*/  LDL.LU R124, [R1+0x4e4] ;  /* 0x0004e400017c7983 */ /* 0x001f280000300800 */
[----:B------:R-:W4:Y:S04]  /*92c0*/  LDL.LU R125, [R1+0x4e0] ;  /* 0x0004e000017d7983 */ /* 0x000f280000300800 */
[----:B------:R0:W-:Y:S01]  /*92d0*/  STL [R1+0x20c], R126 ;  /* 0x00020c7e01007387 */ /* 0x0001e20000100800 */
[----:B------:R-:W-:-:S01]  /*92e0*/  FADD R2, R140, R2 ;  /* 0x000000028c027221 */ /* 0x000fc20000000000 */
[----:B------:R-:W-:-:S02]  /*92f0*/  FADD R0, R139, R0 ;  /* 0x000000008b007221 */ /* 0x000fc40000000000 */
[----:B0-----:R-:W4:Y:S04]  /*9300*/  LDL.LU R126, [R1+0x4dc] ;  /* 0x0004dc00017e7983 */ /* 0x001f280000300800 */
[----:B------:R-:W4:Y:S04]  /*9310*/  LDL.LU R127, [R1+0x4d8] ;  /* 0x0004d800017f7983 */ /* 0x000f280000300800 */
[----:B------:R0:W-:Y:S04]  /*9320*/  STL [R1+0x210], R128 ;  /* 0x0002108001007387 */ /* 0x0001e80000100800 */
[----:B0-----:R-:W4:Y:S04]  /*9330*/  LDL.LU R128, [R1+0x4d4] ;  /* 0x0004d40001807983 */ /* 0x001f280000300800 */
[----:B------:R-:W4:Y:S04]  /*9340*/  LDL.LU R129, [R1+0x4d0] ;  /* 0x0004d00001817983 */ /* 0x000f280000300800 */
[----:B------:R-:W-:Y:S04]  /*9350*/  STL [R1+0x214], R150 ;  /* 0x0002149601007387 */ /* 0x000fe80000100800 */
[----:B------:R-:W-:Y:S04]  /*9360*/  STL [R1+0x218], R146 ;  /* 0x0002189201007387 */ /* 0x000fe80000100800 */
[----:B------:R-:W-:Y:S04]  /*9370*/  STL [R1+0x21c], R143 ;  /* 0x00021c8f01007387 */ /* 0x000fe80000100800 */
[----:B------:R-:W-:Y:S04]  /*9380*/  STL [R1+0x220], R141 ;  /* 0x0002208d01007387 */ /* 0x000fe80000100800 */
[----:B------:R-:W-:Y:S04]  /*9390*/  STL [R1+0x224], R2 ;  /* 0x0002240201007387 */ /* 0x000fe80000100800 */
[----:B------:R-:W-:Y:S04]  /*93a0*/  STL [R1+0x228], R0 ;  /* 0x0002280001007387 */ /* 0x000fe80000100800 */
[----:B------:R-:W2:Y:S04]  /*93b0*/  LDL.LU R131, [R1+0x238] ;  /* 0x0002380001837983 */ /* 0x000ea80000300800 */
[----:B------:R-:W-:Y:S04]  /*93c0*/  STL [R1+0x22c], R137 ;  /* 0x00022c8901007387 */ /* 0x000fe80000100800 */
[----:B------:R0:W-:Y:S04]  /*93d0*/  STL [R1+0x230], R133 ;  /* 0x0002308501007387 */ /* 0x0001e80000100800 */
[----:B0-----:R-:W3:Y:S04]  /*93e0*/  LDL.LU R133, [R1+0x23c] ;  /* 0x00023c0001857983 */ /* 0x001ee80000300800 */
[----:B------:R-:W4:Y:S04]  /*93f0*/  LDL.LU R135, [R1+0x240] ;  /* 0x0002400001877983 */ /* 0x000f280000300800 */
[----:B------:R0:W-:Y:S04]  /*9400*/  STL [R1+0x234], R3 ;  /* 0x0002340301007387 */ /* 0x0001e80000100800 */
        /* <DEDUP_REMOVED lines=11> */
[----:B0-----:R-:W4:Y:S04]  /*94c0*/  LDL.LU R3, [R1+0x270] ;  /* 0x0002700001037983 */ /* 0x001f280000300800 */
[----:B------:R-:W4:Y:S04]  /*94d0*/  LDL.LU R2, [R1+0x274] ;  /* 0x0002740001027983 */ /* 0x000f280000300800 */
[----:B------:R-:W4:Y:S01]  /*94e0*/  LDL.LU R0, [R1+0x278] ;  /* 0x0002780001007983 */ /* 0x000f220000300800 */
[----:B--2---:R-:W-:-:S03]  /*94f0*/  FADD R131, R130, R131 ;  /* 0x0000008382837221 */ /* 0x004fc60000000000 */
[----:B------:R-:W2:Y:S04]  /*9500*/  LDL.LU R130, [R1+0x4cc] ;  /* 0x0004cc0001827983 */ /* 0x000ea80000300800 */
[----:B------:R0:W-:Y:S04]  /*9510*/  STL [R1+0x238], R131 ;  /* 0x0002388301007387 */ /* 0x0001e80000100800 */
[----:B0-----:R-:W2:Y:S01]  /*9520*/  LDL.LU R131, [R1+0x4c8] ;  /* 0x0004c80001837983 */ /* 0x001ea20000300800 */
[----:B---3--:R-:W-:-:S03]  /*9530*/  FADD R133, R132, R133 ;  /* 0x0000008584857221 */ /* 0x008fc60000000000 */
[----:B------:R-:W3:Y:S01]  /*9540*/  LDL.LU R132, [R1+0x4c4] ;  /* 0x0004c40001847983 */ /* 0x000ee20000300800 */
[----:B----4-:R-:W-:-:S03]  /*9550*/  FADD R135, R134, R135 ;  /* 0x0000008786877221 */ /* 0x010fc60000000000 */
[----:B------:R0:W-:Y:S01]  /*9560*/  STL [R1+0x23c], R133 ;  /* 0x00023c8501007387 */ /* 0x0001e20000100800 */
[----:B------:R-:W-:-:S03]  /*9570*/  FADD R137, R136, R137 ;  /* 0x0000008988897221 */ /* 0x000fc60000000000 */
[----:B0-----:R-:W4:Y:S01]  /*9580*/  LDL.LU R133, [R1+0x4c0] ;  /* 0x0004c00001857983 */ /* 0x001f220000300800 */
[----:B------:R-:W-:-:S03]  /*9590*/  FADD R150, R151, R150 ;  /* 0x0000009697967221 */ /* 0x000fc60000000000 */
[----:B------:R-:W4:Y:S01]  /*95a0*/  LDL.LU R134, [R1+0x4bc] ;  /* 0x0004bc0001867983 */ /* 0x000f220000300800 */
[----:B------:R-:W-:-:S03]  /*95b0*/  FADD R148, R149, R148 ;  /* 0x0000009495947221 */ /* 0x000fc60000000000 */
[----:B------:R0:W-:Y:S01]  /*95c0*/  STL [R1+0x240], R135 ;  /* 0x0002408701007387 */ /* 0x0001e20000100800 */
[----:B------:R-:W-:-:S01]  /*95d0*/  FADD R146, R147, R146 ;  /* 0x0000009293927221 */ /* 0x000fc20000000000 */
[----:B------:R-:W-:Y:S02]  /*95e0*/  FADD R144, R145, R144 ;  /* 0x0000009091907221 */ /* 0x000fe40000000000 */
[----:B0-----:R-:W4:Y:S01]  /*95f0*/  LDL.LU R135, [R1+0x4b8] ;  /* 0x0004b80001877983 */ /* 0x001f220000300800 */
[----:B------:R-:W-:-:S03]  /*9600*/  FADD R143, R24, R143 ;  /* 0x0000008f188f7221 */ /* 0x000fc60000000000 */
[----:B------:R-:W4:Y:S01]  /*9610*/  LDL.LU R136, [R1+0x4b4] ;  /* 0x0004b40001887983 */ /* 0x000f220000300800 */
[----:B------:R-:W-:-:S03]  /*9620*/  FADD R142, R25, R142 ;  /* 0x0000008e198e7221 */ /* 0x000fc60000000000 */
[----:B------:R0:W-:Y:S01]  /*9630*/  STL [R1+0x244], R137 ;  /* 0x0002448901007387 */ /* 0x0001e20000100800 */
[----:B------:R-:W-:-:S01]  /*9640*/  FADD R141, R26, R141 ;  /* 0x0000008d1a8d7221 */ /* 0x000fc20000000000 */
[----:B------:R-:W-:Y:S01]  /*9650*/  FADD R140, R27, R140 ;  /* 0x0000008c1b8c7221 */ /* 0x000fe20000000000 */
[----:B------:R-:W-:-:S01]  /*9660*/  FADD R139, R28, R139 ;  /* 0x0000008b1c8b7221 */ /* 0x000fc20000000000 */
[----:B0-----:R-:W4:Y:S04]  /*9670*/  LDL.LU R137, [R1+0x4b0] ;  /* 0x0004b00001897983 */ /* 0x001f280000300800 */
[----:B------:R0:W-:Y:S01]  /*9680*/  STL [R1+0x248], R150 ;  /* 0x0002489601007387 */ /* 0x0001e20000100800 */
[----:B------:R-:W-:-:S03]  /*9690*/  FADD R138, R29, R138 ;  /* 0x0000008a1d8a7221 */ /* 0x000fc60000000000 */
[----:B------:R1:W-:Y:S04]  /*96a0*/  STL [R1+0x24c], R148 ;  /* 0x00024c9401007387 */ /* 0x0003e80000100800 */
        /* <DEDUP_REMOVED lines=9> */
[----:B------:R1:W-:Y:S04]  /*9740*/  STL [R1+0x268], R139 ;  /* 0x0002688b01007387 */ /* 0x0003e80000100800 */
[----:B------:R1:W-:Y:S04]  /*9750*/  STL [R1+0x26c], R138 ;  /* 0x00026c8a01007387 */ /* 0x0003e80000100800 */
[----:B------:R-:W2:Y:S04]  /*9760*/  LDL.LU R151, [R1+0x27c] ;  /* 0x00027c0001977983 */ /* 0x000ea80000300800 */
[----:B------:R1:W-:Y:S04]  /*9770*/  STL [R1+0x270], R3 ;  /* 0x0002700301007387 */ /* 0x0003e80000100800 */
[----:B0-----:R-:W3:Y:S04]  /*9780*/  LDL.LU R150, [R1+0x280] ;  /* 0x0002800001967983 */ /* 0x001ee80000300800 */
[----:B------:R0:W-:Y:S04]  /*9790*/  STL [R1+0x274], R2 ;  /* 0x0002740201007387 */ /* 0x0001e80000100800 */
[----:B------:R-:W4:Y:S04]  /*97a0*/  LDL.LU R149, [R1+0x284] ;  /* 0x0002840001957983 */ /* 0x000f280000300800 */
[----:B------:R0:W-:Y:S04]  /*97b0*/  STL [R1+0x278], R0 ;  /* 0x0002780001007387 */ /* 0x0001e80000100800 */
[----:B-1----:R-:W4:Y:S04]  /*97c0*/  LDL.LU R148, [R1+0x288] ;  /* 0x0002880001947983 */ /* 0x002f280000300800 */
        /* <DEDUP_REMOVED lines=12> */
[----:B------:R-:W4:Y:S01]  /*9890*/  LDL.LU R0, [R1+0x2bc] ;  /* 0x0002bc0001007983 */ /* 0x000f220000300800 */
[----:B--2---:R-:W-:-:S01]  /*98a0*/  FADD R151, R33, R151 ;  /* 0x0000009721977221 */ /* 0x004fc20000000000 */
[----:B---3--:R-:W-:-:S04]  /*98b0*/  FADD R150, R34, R150 ;  /* 0x0000009622967221 */ /* 0x008fc80000000000 */
[----:B------:R0:W-:Y:S01]  /*98c0*/  STL [R1+0x27c], R151 ;  /* 0x00027c9701007387 */ /* 0x0001e20000100800 */
[----:B----4-:R-:W-:-:S03]  /*98d0*/  FADD R149, R35, R149 ;  /* 0x0000009523957221 */ /* 0x010fc60000000000 */
[----:B------:R1:W-:Y:S01]  /*98e0*/  STL [R1+0x280], R150 ;  /* 0x0002809601007387 */ /* 0x0003e20000100800 */
[----:B------:R-:W-:-:S03]  /*98f0*/  FADD R148, R36, R148 ;  /* 0x0000009424947221 */ /* 0x000fc60000000000 */
        /* <DEDUP_REMOVED lines=24> */
[----:B0-----:R-:W4:Y:S01]  /*9a80*/  LDL.LU R151, [R1+0x2c0] ;  /* 0x0002c00001977983 */ /* 0x001f220000300800 */
[----:B------:R-:W-:-:S03]  /*9a90*/  FADD R0, R49, R0 ;  /* 0x0000000031007221 */ /* 0x000fc60000000000 */
[----:B------:R0:W-:Y:S04]  /*9aa0*/  STL [R1+0x2b4], R3 ;  /* 0x0002b40301007387 */ /* 0x0001e80000100800 */
[----:B-1----:R-:W4:Y:S04]  /*9ab0*/  LDL.LU R150, [R1+0x2c4] ;  /* 0x0002c40001967983 */ /* 0x002f280000300800 */
[----:B------:R1:W-:Y:S04]  /*9ac0*/  STL [R1+0x2b8], R2 ;  /* 0x0002b80201007387 */ /* 0x0003e80000100800 */
[----:B--2---:R-:W2:Y:S04]  /*9ad0*/  LDL.LU R149, [R1+0x2c8] ;  /* 0x0002c80001957983 */ /* 0x004ea80000300800 */
[----:B------:R1:W-:Y:S04]  /*9ae0*/  STL [R1+0x2bc], R0 ;  /* 0x0002bc0001007387 */ /* 0x0003e80000100800 */
[----:B---3--:R-:W3:Y:S04]  /*9af0*/  LDL.LU R148, [R1+0x2cc] ;  /* 0x0002cc0001947983 */ /* 0x008ee80000300800 */
[----:B----4-:R-:W4:Y:S04]  /*9b00*/  LDL.LU R147, [R1+0x2d0] ;  /* 0x0002d00001937983 */ /* 0x010f280000300800 */
        /* <DEDUP_REMOVED lines=10> */
[----:B-1----:R-:W4:Y:S04]  /*9bb0*/  LDL.LU R2, [R1+0x2fc] ;  /* 0x0002fc0001027983 */ /* 0x002f280000300800 */
[----:B------:R-:W4:Y:S01]  /*9bc0*/  LDL.LU R0, [R1+0x300] ;  /* 0x0003000001007983 */ /* 0x000f220000300800 */
[----:B------:R-:W-:-:S01]  /*9bd0*/  FADD R151, R50, R151 ;  /* 0x0000009732977221 */ /* 0x000fc20000000000 */
[----:B------:R-:W-:-:S04]  /*9be0*/  FADD R150, R51, R150 ;  /* 0x0000009633967221 */ /* 0x000fc80000000000 */
[----:B------:R0:W-:Y:S01]  /*9bf0*/  STL [R1+0x2c0], R151 ;  /* 0x0002c09701007387 */ /* 0x0001e20000100800 */
[----:B--2---:R-:W-:-:S03]  /*9c00*/  FADD R149, R52, R149 ;  /* 0x0000009534957221 */ /* 0x004fc60000000000 */
[----:B------:R1:W-:Y:S01]  /*9c10*/  STL [R1+0x2c4], R150 ;  /* 0x0002c49601007387 */ /* 0x0003e20000100800 */
[----:B---3--:R-:W-:-:S03]  /*9c20*/  FADD R148, R53, R148 ;  /* 0x0000009435947221 */ /* 0x008fc60000000000 */
        /* <DEDUP_REMOVED lines=200> */
[----:B------:R-:W-:Y:S01]  /*a8b0*/  STL [R1+0x3d0], R151 ;  /* 0x0003d09701007387 */ /* 0x000fe20000100800 */
[----:B--2---:R-:W-:-:S03]  /*a8c0*/  FADD R149, R120, R149 ;  /* 0x0000009578957221 */ /* 0x004fc60000000000 */
[----:B------:R-:W-:Y:S01]  /*a8d0*/  STL [R1+0x3d4], R150 ;  /* 0x0003d49601007387 */ /* 0x000fe20000100800 */
[----:B---3--:R-:W-:-:S03]  /*a8e0*/  FADD R148, R121, R148 ;  /* 0x0000009479947221 */ /* 0x008fc60000000000 */
[----:B------:R-:W-:Y:S01]  /*a8f0*/  STL [R1+0x3d8], R149 ;  /* 0x0003d89501007387 */ /* 0x000fe20000100800 */
[----:B----4-:R-:W-:-:S03]  /*a900*/  FADD R147, R122, R147 ;  /* 0x000000937a937221 */ /* 0x010fc60000000000 */
[----:B------:R-:W-:Y:S01]  /*a910*/  STL [R1+0x3dc], R148 ;  /* 0x0003dc9401007387 */ /* 0x000fe20000100800 */
[----:B------:R-:W-:-:S03]  /*a920*/  FADD R146, R123, R146 ;  /* 0x000000927b927221 */ /* 0x000fc60000000000 */
        /* <DEDUP_REMOVED lines=18> */
[----:B------:R0:W-:Y:S04]  /*aa50*/  STL [R1+0x404], R138 ;  /* 0x0004048a01007387 */ /* 0x0001e80000100800 */
[----:B0-----:R-:W2:Y:S04]  /*aa60*/  LDL.LU R138, [R1+0x414] ;  /* 0x00041400018a7983 */ /* 0x001ea80000300800 */
[----:B------:R-:W-:Y:S04]  /*aa70*/  STL [R1+0x408], R3 ;  /* 0x0004080301007387 */ /* 0x000fe80000100800 */
[----:B------:R-:W3:Y:S01]  /*aa80*/  LDL.LU R139, [R1+0x418] ;  /* 0x00041800018b7983 */ /* 0x000ee20000300800 */
[----:B------:R-:W-:-:S01]  /*aa90*/  FADD R2, R133, R2 ;  /* 0x0000000285027221 */ /* 0x000fc20000000000 */
[----:B------:R-:W-:-:S04]  /*aaa0*/  FADD R0, R134, R0 ;  /* 0x0000000086007221 */ /* 0x000fc80000000000 */
[----:B------:R0:W-:Y:S04]  /*aab0*/  STL [R1+0x40c], R2 ;  /* 0x00040c0201007387 */ /* 0x0001e80000100800 */
        /* <DEDUP_REMOVED lines=16> */
[----:B--2---:R-:W-:-:S05]  /*abc0*/  FADD R138, R135, R138 ;  /* 0x0000008a878a7221 */ /* 0x004fca0000000000 */
[----:B------:R0:W-:Y:S01]  /*abd0*/  STL [R1+0x414], R138 ;  /* 0x0004148a01007387 */ /* 0x0001e20000100800 */
[----:B---3--:R-:W-:-:S03]  /*abe0*/  FADD R139, R136, R139 ;  /* 0x0000008b888b7221 */ /* 0x008fc60000000000 */
[----:B0-----:R-:W2:Y:S04]  /*abf0*/  LDL.LU R138, [R1+0x4ac] ;  /* 0x0004ac00018a7983 */ /* 0x001ea80000300800 */
[----:B------:R0:W-:Y:S04]  /*ac00*/  STL [R1+0x418], R139 ;  /* 0x0004188b01007387 */ /* 0x0001e80000100800 */
[----:B0-----:R-:W3:Y:S01]  /*ac10*/  LDL.LU R139, [R1+0x4a8] ;  /* 0x0004a800018b7983 */ /* 0x001ee20000300800 */
[----:B----4-:R-:W-:-:S05]  /*ac20*/  FADD R140, R137, R140 ;  /* 0x0000008c898c7221 */ /* 0x010fca0000000000 */
[----:B------:R0:W-:Y:S04]  /*ac30*/  STL [R1+0x41c], R140 ;  /* 0x00041c8c01007387 */ /* 0x0001e80000100800 */
[----:B0-----:R-:W4:Y:S01]  /*ac40*/  LDL.LU R140, [R1+0x4a4] ;  /* 0x0004a400018c7983 */ /* 0x001f220000300800 */
        /* <DEDUP_REMOVED lines=35> */
[----:B0-----:R0:W5:Y:S01]  /*ae80*/  LDL.LU R2, [R1+0x474] ;  /* 0x0004740001027983 */ /* 0x0011620000300800 */
[----:B------:R-:W-:Y:S01]  /*ae90*/  UMOV UR6, URZ ;  /* 0x0000003f00067c82 */ /* 0x000fe20008000000 */
[----:B--2---:R-:W-:-:S05]  /*aea0*/  FADD R0, R150, R0 ;  /* 0x0000000096007221 */ /* 0x004fca0000000000 */
[----:B------:R1:W-:Y:S01]  /*aeb0*/  STL [R1+0x450], R0 ;  /* 0x0004500001007387 */ /* 0x0003e20000100800 */
[----:B---3--:R-:W-:-:S03]  /*aec0*/  FADD R3, R3, R151 ;  /* 0x0000009703037221 */ /* 0x008fc60000000000 */
[----:B-1----:R0:W5:Y:S04]  /*aed0*/  LDL.LU R0, [R1+0x470] ;  /* 0x0004700001007983 */ /* 0x0021680000300800 */
[----:B------:R0:W-:Y:S02]  /*aee0*/  STL [R1+0x454], R3 ;  /* 0x0004540301007387 */ /* 0x0001e40000100800 */
.L_x_24:
[----:B------:R-:W-:Y:S05]  /*aef0*/  @!P1 BRA `(.L_x_25) ;  /* 0x0000000000049947 */ /* 0x000fea0003800000 */
[----:B------:R-:W-:Y:S01]  /*af00*/  BPT.TRAP 0x1 ;  /* 0x000000040000795c */ /* 0x000fe20000300000 */
.L_x_25:
[----:B------:R-:W-:Y:S02]  /*af10*/  UISETP.GT.U32.AND UP0, UPT, UR13, 0x1, UPT ;  /* 0x000000010d00788c */ /* 0x000fe4000bf04070 */
[----:B------:R-:W-:-:S04]  /*af20*/  ULEA UR8, UR25, UR11, 0x3 ;  /* 0x0000000b19087291 */ /* 0x000fc8000f8e183f */
[----:B------:R-:W-:Y:S01]  /*af30*/  UIADD3 UR8, UR8, 0x18, URZ ;  /* 0x0000001808087890 */ /* 0x000fe2000fffe03f */
[----:B------:R-:W-:-:S03]  /*af40*/  PLOP3.LUT P0, PT, PT, PT, UP0, 0x80, 0x0 ;  /* 0x000000000000781c */ /* 0x000fc60003f0f008 */
[----:B------:R-:W-:-:S09]  /*af50*/  UPRMT UR8, URZ, 0x654, UR8 ;  /* 0x000006543f087896 */ /* 0x000fd20008000008 */
[----:B------:R-:W-:Y:S01]  /*af60*/  SYNCS.ARRIVE.TRANS64.RED.A1T0 RZ, [UR8], RZ ;  /* 0x000000ffffff79a7 */ /* 0x000fe20008100408 */
[----:B------:R-:W-:Y:S05]  /*af70*/  @P0 BRA `(.L_x_26) ;  /* 0x0000000000040947 */ /* 0x000fea0003800000 */
[----:B------:R-:W-:Y:S01]  /*af80*/  BPT.TRAP 0x1 ;  /* 0x000000040000795c */ /* 0x000fe20000300000 */
.L_x_26:
[----:B------:R-:W-:Y:S01]  /*af90*/  UIADD3 UR14, UR14, 0x1, URZ ;  /* 0x000000010e0e7890 */ /* 0x000fe2000fffe03f */
[C---:B-----5:R-:W-:Y:S01]  /*afa0*/  ISETP.GT.AND P0, PT, R2.reuse, 0x1, PT ;  /* 0x000000010200780c */ /* 0x060fe20003f04270 */
[----:B------:R-:W-:Y:S01]  /*afb0*/  UIADD3 UR25, UR25, 0x1, URZ ;  /* 0x0000000119197890 */ /* 0x000fe2000fffe03f */
[----:B------:R-:W-:Y:S01]  /*afc0*/  VIADD R2, R2, 0xffffffff ;  /* 0xffffffff02027836 */ /* 0x000fe20000000000 */
[----:B------:R-:W-:Y:S02]  /*afd0*/  UISETP.NE.AND UP0, UPT, UR14, 0x3, UPT ;  /* 0x000000030e00788c */ /* 0x000fe4000bf05270 */
[----:B------:R-:W-:Y:S02]  /*afe0*/  UISETP.NE.AND UP1, UPT, UR25, 0x3, UPT ;  /* 0x000000031900788c */ /* 0x000fe4000bf25270 */
[----:B------:R-:W-:Y:S02]  /*aff0*/  USEL UR8, URZ, 0x1, UP0 ;  /* 0x000000013f087887 */ /* 0x000fe40008000000 */
[----:B------:R-:W-:-:S02]  /*b000*/  USEL UR14, UR14, URZ, UP0 ;  /* 0x0000003f0e0e7287 */ /* 0x000fc40008000000 */
[----:B------:R-:W-:Y:S02]  /*b010*/  USEL UR25, UR25, URZ, UP1 ;  /* 0x0000003f19197287 */ /* 0x000fe40008800000 */
[----:B------:R-:W-:Y:S01]  /*b020*/  LOP3.LUT R0, R0, UR8, RZ, 0x3c, !PT ;  /* 0x0000000800007c12 */ /* 0x000fe2000f8e3cff */
[----:B------:R-:W-:Y:S01]  /*b030*/  UMOV UR8, 0x1 ;  /* 0x0000000100087882 */ /* 0x000fe20000000000 */
[----:B------:R-:W-:Y:S08]  /*b040*/  @P0 BRA `(.L_x_27) ;  /* 0xffffffb000780947 */ /* 0x000ff0000383ffff */
.L_x_19:
[----:B------:R-:W-:-:S04]  /*b050*/  UISETP.NE.AND UP0, UPT, UR6, URZ, UPT ;  /* 0x0000003f0600728c */ /* 0x000fc8000bf05270 */
[----:B------:R-:W-:-:S06]  /*b060*/  USEL UR6, URZ, 0x1, !UP0 ;  /* 0x000000013f067887 */ /* 0x000fcc000c000000 */
[----:B------:R-:W-:-:S13]  /*b070*/  ISETP.NE.AND P0, PT, RZ, UR6, PT ;  /* 0x00000006ff007c0c */ /* 0x000fda000bf05270 */
[----:B------:R-:W-:Y:S05]  /*b080*/  @!P0 BRA `(.L_x_28) ;  /* 0x0000003800188947 */ /* 0x000fea0003800000 */
[----:B------:R4:W-:Y:S04]  /*b090*/  STL [R1+0x620], R43 ;  /* 0x0006202b01007387 */ /* 0x0009e80000100800 */
[----:B----4-:R-:W4:Y:S04]  /*b0a0*/  LDL.LU R43, [R1] ;  /* 0x00000000012b7983 */ /* 0x010f280000300800 */
[----:B------:R5:W-:Y:S04]  /*b0b0*/  STL [R1+0x61c], R44 ;  /* 0x00061c2c01007387 */ /* 0x000be80000100800 */
[----:B-----5:R-:W5:Y:S04]  /*b0c0*/  LDL.LU R44, [R1+0x4] ;  /* 0x00000400012c7983 */ /* 0x020f680000300800 */
[----:B------:R0:W-:Y:S04]  /*b0d0*/  STL [R1+0x618], R45 ;  /* 0x0006182d01007387 */ /* 0x0001e80000100800 */
[----:B0-----:R-:W2:Y:S04]  /*b0e0*/  LDL.LU R45, [R1+0x8] ;  /* 0x00000800012d7983 */ /* 0x001ea80000300800 */
[----:B------:R0:W-:Y:S04]  /*b0f0*/  STL [R1+0x614], R46 ;  /* 0x0006142e01007387 */ /* 0x0001e80000100800 */
[----:B0-----:R-:W3:Y:S04]  /*b100*/  LDL.LU R46, [R1+0xc] ;  /* 0x00000c00012e7983 */ /* 0x001ee80000300800 */
        /* <DEDUP_REMOVED lines=140> */
[----:B------:R-:W3:Y:S04]  /*b9d0*/  LDL.LU R0, [R1+0x204] ;  /* 0x0002040001007983 */ /* 0x000ee80000300800 */
[----:B------:R-:W3:Y:S04]  /*b9e0*/  LDL.LU R2, [R1+0x1b0] ;  /* 0x0001b00001027983 */ /* 0x000ee80000300800 */
[----:B------:R-:W3:Y:S04]  /*b9f0*/  LDL.LU R3, [R1+0x208] ;  /* 0x0002080001037983 */ /* 0x000ee80000300800 */
        /* <DEDUP_REMOVED lines=65> */
[----:B0-----:R-:W3:Y:S01]  /*be10*/  LDL.LU R149, [R1+0x130] ;  /* 0x0001300001957983 */ /* 0x001ee20000300800 */
[----:B----4-:R-:W-:-:S03]  /*be20*/  FADD R4, R43, R4 ;  /* 0x000000042b047221 */ /* 0x010fc60000000000 */
[----:B------:R0:W-:Y:S01]  /*be30*/  STL [R1+0x474], R150 ;  /* 0x0004749601007387 */ /* 0x0001e20000100800 */
[----:B-----5:R-:W-:Y:S01]  /*be40*/  FADD R5, R44, R5 ;  /* 0x000000052c057221 */ /* 0x020fe20000000000 */
[----:B--2---:R-:W-:Y:S01]  /*be50*/  FADD R6, R45, R6 ;  /* 0x000000062d067221 */ /* 0x004fe20000000000 */
[----:B---3--:R-:W-:Y:S01]  /*be60*/  FADD R7, R46, R7 ;  /* 0x000000072e077221 */ /* 0x008fe20000000000 */
[----:B------:R-:W-:Y:S01]  /*be70*/  FADD R8, R47, R8 ;  /* 0x000000082f087221 */ /* 0x000fe20000000000 */
[----:B0-----:R-:W2:Y:S04]  /*be80*/  LDL.LU R150, [R1+0x12c] ;  /* 0x00012c0001967983 */ /* 0x001ea80000300800 */
[----:B------:R0:W-:Y:S01]  /*be90*/  STL [R1+0x470], R151 ;  /* 0x0004709701007387 */ /* 0x0001e20000100800 */
[----:B------:R-:W-:Y:S01]  /*bea0*/  FADD R9, R48, R9 ;  /* 0x0000000930097221 */ /* 0x000fe20000000000 */
[----:B------:R-:W-:Y:S01]  /*beb0*/  FADD R10, R49, R10 ;  /* 0x0000000a310a7221 */ /* 0x000fe20000000000 */
[----:B------:R-:W-:Y:S01]  /*bec0*/  FADD R11, R50, R11 ;  /* 0x0000000b320b7221 */ /* 0x000fe20000000000 */
[----:B0-----:R-:W3:Y:S04]  /*bed0*/  LDL.LU R151, [R1+0x128] ;  /* 0x0001280001977983 */ /* 0x001ee80000300800 */
[----:B------:R-:W4:Y:S04]  /*bee0*/  LDL.LU R43, [R1+0x620] ;  /* 0x00062000012b7983 */ /* 0x000f280000300800 */
[----:B------:R-:W5:Y:S04]  /*bef0*/  LDL.LU R44, [R1+0x61c] ;  /* 0x00061c00012c7983 */ /* 0x000f680000300800 */
[----:B------:R-:W4:Y:S04]  /*bf00*/  LDL.LU R45, [R1+0x618] ;  /* 0x00061800012d7983 */ /* 0x000f280000300800 */
[----:B------:R-:W5:Y:S01]  /*bf10*/  LDL.LU R46, [R1+0x614] ;  /* 0x00061400012e7983 */ /* 0x000f620000300800 */
[----:B------:R-:W-:-:S03]  /*bf20*/  FADD R12, R51, R12 ;  /* 0x0000000c330c7221 */ /* 0x000fc60000000000 */
[----:B------:R-:W4:Y:S01]  /*bf30*/  LDL.LU R47, [R1+0x610] ;  /* 0x00061000012f7983 */ /* 0x000f220000300800 */
[----:B------:R-:W-:-:S03]  /*bf40*/  FADD R13, R52, R13 ;  /* 0x0000000d340d7221 */ /* 0x000fc60000000000 */
        /* <DEDUP_REMOVED lines=134> */
[----:B------:R-:W4:Y:S04]  /*c7b0*/  LDL.LU R115, [R1+0x500] ;  /* 0x0005000001737983 */ /* 0x000f280000300800 */
[----:B------:R-:W4:Y:S01]  /*c7c0*/  LDL.LU R116, [R1+0x4fc] ;  /* 0x0004fc0001747983 */ /* 0x000f220000300800 */
[----:B------:R-:W-:Y:S01]  /*c7d0*/  FADD R3, R2, R3 ;  /* 0x0000000302037221 */ /* 0x000fe20000000000 */
[----:B------:R-:W-:Y:S01]  /*c7e0*/  FADD R237, R120, R237 ;  /* 0x000000ed78ed7221 */ /* 0x000fe20000000000 */
[----:B------:R-:W-:Y:S01]  /*c7f0*/  FADD R236, R121, R236 ;  /* 0x000000ec79ec7221 */ /* 0x000fe20000000000 */
[----:B------:R-:W5:Y:S01]  /*c800*/  LDL.LU R117, [R1+0x1b4] ;  /* 0x0001b40001757983 */ /* 0x000f620000300800 */
[----:B------:R-:W-:Y:S01]  /*c810*/  FADD R235, R122, R235 ;  /* 0x000000eb7aeb7221 */ /* 0x000fe20000000000 */
[----:B------:R-:W-:Y:S01]  /*c820*/  FADD R234, R123, R234 ;  /* 0x000000ea7bea7221 */ /* 0x000fe20000000000 */
[----:B------:R-:W-:Y:S01]  /*c830*/  FADD R233, R124, R233 ;  /* 0x000000e97ce97221 */ /* 0x000fe20000000000 */
[----:B------:R0:W-:Y:S01]  /*c840*/  STL [R1+0x200], R118 ;  /* 0x0002007601007387 */ /* 0x0001e20000100800 */
        /* <DEDUP_REMOVED lines=11> */
[----:B0-----:R-:W4:Y:S01]  /*c900*/  LDL.LU R118, [R1+0x1b8] ;  /* 0x0001b80001767983 */ /* 0x001f220000300800 */
[----:B------:R-:W-:Y:S01]  /*c910*/  FADD R217, R140, R217 ;  /* 0x000000d98cd97221 */ /* 0x000fe20000000000 */
[----:B------:R-:W-:Y:S01]  /*c920*/  FADD R223, R134, R223 ;  /* 0x000000df86df7221 */ /* 0x000fe20000000000 */
[----:B------:R-:W-:Y:S01]  /*c930*/  FADD R216, R141, R216 ;  /* 0x000000d88dd87221 */ /* 0x000fe20000000000 */
[----:B------:R0:W-:Y:S01]  /*c940*/  STL [R1+0x208], R3 ;  /* 0x0002080301007387 */ /* 0x0001e20000100800 */
[----:B------:R-:W-:Y:S01]  /*c950*/  FADD R222, R135, R222 ;  /* 0x000000de87de7221 */ /* 0x000fe20000000000 */
[----:B------:R-:W-:Y:S01]  /*c960*/  FADD R215, R142, R215 ;  /* 0x000000d78ed77221 */ /* 0x000fe20000000000 */
[----:B------:R-:W-:Y:S01]  /*c970*/  FADD R221, R136, R221 ;  /* 0x000000dd88dd7221 */ /* 0x000fe20000000000 */
[----:B-1----:R-:W4:Y:S01]  /*c980*/  LDL.LU R0, [R1+0x210] ;  /* 0x0002100001007983 */ /* 0x002f220000300800 */
[----:B------:R-:W-:Y:S01]  /*c990*/  FADD R214, R143, R214 ;  /* 0x000000d68fd67221 */ /* 0x000fe20000000000 */
[----:B------:R-:W-:Y:S01]  /*c9a0*/  FADD R220, R137, R220 ;  /* 0x000000dc89dc7221 */ /* 0x000fe20000000000 */
[----:B------:R-:W-:Y:S01]  /*c9b0*/  FADD R213, R144, R213 ;  /* 0x000000d590d57221 */ /* 0x000fe20000000000 */
[----:B------:R-:W4:Y:S01]  /*c9c0*/  LDL.LU R119, [R1+0x1bc] ;  /* 0x0001bc0001777983 */ /* 0x000f220000300800 */
[----:B------:R-:W-:Y:S01]  /*c9d0*/  FADD R219, R138, R219 ;  /* 0x000000db8adb7221 */ /* 0x000fe20000000000 */
[----:B------:R-:W-:Y:S01]  /*c9e0*/  FADD R212, R145, R212 ;  /* 0x000000d491d47221 */ /* 0x000fe20000000000 */
[----:B------:R-:W-:Y:S01]  /*c9f0*/  FADD R218, R139, R218 ;  /* 0x000000da8bda7221 */ /* 0x000fe20000000000 */
[----:B------:R-:W4:Y:S01]  /*ca00*/  LDL.LU R2, [R1+0x214] ;  /* 0x0002140001027983 */ /* 0x000f220000300800 */
[----:B------:R-:W-:Y:S01]  /*ca10*/  FADD R211, R146, R211 ;  /* 0x000000d392d37221 */ /* 0x000fe20000000000 */
[----:B---3--:R-:W-:Y:S01]  /*ca20*/  FADD R206, R151, R206 ;  /* 0x000000ce97ce7221 */ /* 0x008fe20000000000 */
[----:B------:R-:W-:Y:S01]  /*ca30*/  FADD R210, R147, R210 ;  /* 0x000000d293d27221 */ /* 0x000fe20000000000 */
[----:B------:R-:W3:Y:S01]  /*ca40*/  LDL.LU R120, [R1+0x1c0] ;  /* 0x0001c00001787983 */ /* 0x000ee20000300800 */
[----:B--2---:R-:W-:Y:S01]  /*ca50*/  FADD R207, R150, R207 ;  /* 0x000000cf96cf7221 */ /* 0x004fe20000000000 */
[----:B------:R-:W-:-:S02]  /*ca60*/  FADD R209, R148, R209 ;  /* 0x000000d194d17221 */ /* 0x000fc40000000000 */
[----:B0-----:R-:W3:Y:S04]  /*ca70*/  LDL.LU R3, [R1+0x218] ;  /* 0x0002180001037983 */ /* 0x001ee80000300800 */
[----:B------:R-:W2:Y:S04]  /*ca80*/  LDL.LU R121, [R1+0x1c4] ;  /* 0x0001c40001797983 */ /* 0x000ea80000300800 */
        /* <DEDUP_REMOVED lines=28> */
[----:B------:R-:W2:Y:S01]  /*cc50*/  LDL.LU R148, [R1+0x254] ;  /* 0x0002540001947983 */ /* 0x000ea20000300800 */
[----:B-----5:R-:W-:-:S03]  /*cc60*/  FADD R149, R117, R149 ;  /* 0x0000009575957221 */ /* 0x020fc60000000000 */
[----:B------:R-:W5:Y:S04]  /*cc70*/  LDL.LU R117, [R1+0x4f8] ;  /* 0x0004f80001757983 */ /* 0x000f680000300800 */
[----:B------:R0:W-:Y:S04]  /*cc80*/  STL [R1+0x20c], R149 ;  /* 0x00020c9501007387 */ /* 0x0001e80000100800 */
[----:B0-----:R-:W5:Y:S01]  /*cc90*/  LDL.LU R149, [R1+0x258] ;  /* 0x0002580001957983 */ /* 0x001f620000300800 */
[----:B----4-:R-:W-:-:S03]  /*cca0*/  FADD R0, R118, R0 ;  /* 0x0000000076007221 */ /* 0x010fc60000000000 */
[----:B------:R-:W4:Y:S01]  /*ccb0*/  LDL.LU R118, [R1+0x4f4] ;  /* 0x0004f40001767983 */ /* 0x000f220000300800 */
[----:B------:R-:W-:-:S03]  /*ccc0*/  FADD R2, R119, R2 ;  /* 0x0000000277027221 */ /* 0x000fc60000000000 */
[----:B------:R0:W-:Y:S01]  /*ccd0*/  STL [R1+0x210], R0 ;  /* 0x0002100001007387 */ /* 0x0001e20000100800 */
[----:B---3--:R-:W-:-:S03]  /*cce0*/  FADD R3, R120, R3 ;  /* 0x0000000378037221 */ /* 0x008fc60000000000 */
[----:B0-----:R-:W3:Y:S04]  /*ccf0*/  LDL.LU R0, [R1+0x25c] ;  /* 0x00025c0001007983 */ /* 0x001ee80000300800 */
[----:B------:R-:W4:Y:S01]  /*cd00*/  LDL.LU R119, [R1+0x4f0] ;  /* 0x0004f00001777983 */ /* 0x000f220000300800 */
[----:B--2---:R-:W-:-:S03]  /*cd10*/  FADD R122, R121, R122 ;  /* 0x0000007a797a7221 */ /* 0x004fc60000000000 */
[----:B------:R0:W-:Y:S01]  /*cd20*/  STL [R1+0x214], R2 ;  /* 0x0002140201007387 */ /* 0x0001e20000100800 */
[----:B------:R-:W-:-:S03]  /*cd30*/  FADD R124, R123, R124 ;  /* 0x0000007c7b7c7221 */ /* 0x000fc60000000000 */
[----:B0-----:R-:W2:Y:S04]  /*cd40*/  LDL.LU R2, [R1+0x260] ;  /* 0x0002600001027983 */ /* 0x001ea80000300800 */
[----:B------:R-:W4:Y:S04]  /*cd50*/  LDL.LU R120, [R1+0x4ec] ;  /* 0x0004ec0001787983 */ /* 0x000f280000300800 */
[----:B------:R0:W-:Y:S01]  /*cd60*/  STL [R1+0x218], R3 ;  /* 0x0002180301007387 */ /* 0x0001e20000100800 */
[----:B------:R-:W-:Y:S01]  /*cd70*/  FADD R126, R125, R126 ;  /* 0x0000007e7d7e7221 */ /* 0x000fe20000000000 */
[----:B------:R-:W-:-:S02]  /*cd80*/  FADD R128, R127, R128 ;  /* 0x000000807f807221 */ /* 0x000fc40000000000 */
[----:B0-----:R-:W4:Y:S04]  /*cd90*/  LDL.LU R3, [R1+0x264] ;  /* 0x0002640001037983 */ /* 0x001f280000300800 */
[----:B------:R-:W4:Y:S04]  /*cda0*/  LDL.LU R121, [R1+0x4e8] ;  /* 0x0004e80001797983 */ /* 0x000f280000300800 */
[----:B------:R0:W-:Y:S01]  /*cdb0*/  STL [R1+0x21c], R122 ;  /* 0x00021c7a01007387 */ /* 0x0001e20000100800 */
[----:B------:R-:W-:-:S03]  /*cdc0*/  FADD R130, R129, R130 ;  /* 0x0000008281827221 */ /* 0x000fc60000000000 */
        /* <DEDUP_REMOVED lines=42> */
[----:B------:R0:W-:Y:S04]  /*d070*/  STL [R1+0x248], R145 ;  /* 0x0002489101007387 */ /* 0x0001e80000100800 */
[----:B0-----:R-:W4:Y:S04]  /*d080*/  LDL.LU R145, [R1+0x27c] ;  /* 0x00027c0001917983 */ /* 0x001f280000300800 */
[----:B------:R-:W4:Y:S04]  /*d090*/  LDL.LU R139, [R1+0x4a0] ;  /* 0x0004a000018b7983 */ /* 0x000f280000300800 */
[----:B------:R0:W-:Y:S04]  /*d0a0*/  STL [R1+0x24c], R146 ;  /* 0x00024c9201007387 */ /* 0x0001e80000100800 */
[----:B0-----:R-:W4:Y:S04]  /*d0b0*/  LDL.LU R146, [R1+0x280] ;  /* 0x0002800001927983 */ /* 0x001f280000300800 */
[----:B------:R0:W-:Y:S01]  /*d0c0*/  STL [R1+0x250], R147 ;  /* 0x0002509301007387 */ /* 0x0001e20000100800 */
[----:B-----5:R-:W-:-:S03]  /*d0d0*/  FADD R149, R24, R149 ;  /* 0x0000009518957221 */ /* 0x020fc60000000000 */
[----:B0-----:R-:W5:Y:S04]  /*d0e0*/  LDL.LU R147, [R1+0x284] ;  /* 0x0002840001937983 */ /* 0x001f680000300800 */
[----:B------:R0:W-:Y:S04]  /*d0f0*/  STL [R1+0x254], R148 ;  /* 0x0002549401007387 */ /* 0x0001e80000100800 */
[----:B0-----:R-:W5:Y:S04]  /*d100*/  LDL.LU R148, [R1+0x288] ;  /* 0x0002880001947983 */ /* 0x001f680000300800 */
[----:B------:R0:W-:Y:S04]  /*d110*/  STL [R1+0x258], R149 ;  /* 0x0002589501007387 */ /* 0x0001e80000100800 */
[----:B0-----:R-:W5:Y:S04]  /*d120*/  LDL.LU R149, [R1+0x28c] ;  /* 0x00028c0001957983 */ /* 0x001f680000300800 */
[----:B------:R-:W5:Y:S04]  /*d130*/  LDL.LU R150, [R1+0x290] ;  /* 0x0002900001967983 */ /* 0x000f680000300800 */
[----:B------:R-:W5:Y:S01]  /*d140*/  LDL.LU R151, [R1+0x294] ;  /* 0x0002940001977983 */ /* 0x000f620000300800 */
[----:B---3--:R-:W-:Y:S01]  /*d150*/  FADD R0, R25, R0 ;  /* 0x0000000019007221 */ /* 0x008fe20000000000 */
[----:B--2---:R-:W-:-:S04]  /*d160*/  FADD R2, R26, R2 ;  /* 0x000000021a027221 */ /* 0x004fc80000000000 */
[----:B------:R0:W-:Y:S01]  /*d170*/  STL [R1+0x25c], R0 ;  /* 0x00025c0001007387 */ /* 0x0001e20000100800 */
[----:B----4-:R-:W-:-:S03]  /*d180*/  FADD R3, R27, R3 ;  /* 0x000000031b037221 */ /* 0x010fc60000000000 */
[----:B------:R-:W2:Y:S04]  /*d190*/  LDL.LU R27, [R1+0x2c8] ;  /* 0x0002c800011b7983 */ /* 0x000ea80000300800 */
[----:B------:R1:W-:Y:S04]  /*d1a0*/  STL [R1+0x260], R2 ;  /* 0x0002600201007387 */ /* 0x0003e80000100800 */
[----:B------:R-:W3:Y:S04]  /*d1b0*/  LDL.LU R26, [R1+0x2cc] ;  /* 0x0002cc00011a7983 */ /* 0x000ee80000300800 */
[----:B------:R-:W4:Y:S04]  /*d1c0*/  LDL.LU R25, [R1+0x2d0] ;  /* 0x0002d00001197983 */ /* 0x000f280000300800 */
[----:B------:R1:W-:Y:S04]  /*d1d0*/  STL [R1+0x264], R3 ;  /* 0x0002640301007387 */ /* 0x0003e80000100800 */
[----:B------:R-:W4:Y:S04]  /*d1e0*/  LDL.LU R24, [R1+0x2d4] ;  /* 0x0002d40001187983 */ /* 0x000f280000300800 */
[----:B0-----:R-:W4:Y:S04]  /*d1f0*/  LDL.LU R0, [R1+0x2d8] ;  /* 0x0002d80001007983 */ /* 0x001f280000300800 */
[----:B-1----:R-:W4:Y:S04]  /*d200*/  LDL.LU R2, [R1+0x2dc] ;  /* 0x0002dc0001027983 */ /* 0x002f280000300800 */
[----:B------:R-:W4:Y:S01]  /*d210*/  LDL.LU R3, [R1+0x2e0] ;  /* 0x0002e00001037983 */ /* 0x000f220000300800 */
[----:B------:R-:W-:-:S05]  /*d220*/  FADD R140, R28, R140 ;  /* 0x0000008c1c8c7221 */ /* 0x000fca0000000000 */
[----:B------:R0:W-:Y:S04]  /*d230*/  STL [R1+0x268], R140 ;  /* 0x0002688c01007387 */ /* 0x0001e80000100800 */
[----:B0-----:R-:W4:Y:S01]  /*d240*/  LDL.LU R140, [R1+0x49c] ;  /* 0x00049c00018c7983 */ /* 0x001f220000300800 */
[----:B------:R-:W-:-:S03]  /*d250*/  FADD R141, R29, R141 ;  /* 0x0000008d1d8d7221 */ /* 0x000fc60000000000 */
[----:B------:R-:W4:Y:S04]  /*d260*/  LDL.LU R28, [R1+0x2c4] ;  /* 0x0002c400011c7983 */ /* 0x000f280000300800 */
        /* <DEDUP_REMOVED lines=20> */
[----:B------:R0:W-:Y:S01]  /*d3b0*/  STL [R1+0x280], R146 ;  /* 0x0002809201007387 */ /* 0x0001e20000100800 */
[----:B-----5:R-:W-:-:S03]  /*d3c0*/  FADD R147, R35, R147 ;  /* 0x0000009323937221 */ /* 0x020fc60000000000 */
[----:B0-----:R-:W5:Y:S04]  /*d3d0*/  LDL.LU R146, [R1+0x484] ;  /* 0x0004840001927983 */ /* 0x001f680000300800 */
[----:B------:R-:W5:Y:S04]  /*d3e0*/  LDL.LU R34, [R1+0x2ac] ;  /* 0x0002ac0001227983 */ /* 0x000f680000300800 */
[----:B------:R0:W-:Y:S01]  /*d3f0*/  STL [R1+0x284], R147 ;  /* 0x0002849301007387 */ /* 0x0001e20000100800 */
[----:B------:R-:W-:-:S03]  /*d400*/  FADD R148, R36, R148 ;  /* 0x0000009424947221 */ /* 0x000fc60000000000 */
[----:B0-----:R-:W5:Y:S04]  /*d410*/  LDL.LU R147, [R1+0x480] ;  /* 0x0004800001937983 */ /* 0x001f680000300800 */
[----:B------:R-:W5:Y:S01]  /*d420*/  LDL.LU R35, [R1+0x2a8] ;  /* 0x0002a80001237983 */ /* 0x000f620000300800 */
[----:B------:R-:W-:-:S03]  /*d430*/  FADD R149, R37, R149 ;  /* 0x0000009525957221 */ /* 0x000fc60000000000 */
[----:B------:R0:W-:Y:S01]  /*d440*/  STL [R1+0x288], R148 ;  /* 0x0002889401007387 */ /* 0x0001e20000100800 */
[----:B------:R-:W-:Y:S01]  /*d450*/  FADD R150, R38, R150 ;  /* 0x0000009626967221 */ /* 0x000fe20000000000 */
[----:B------:R-:W-:Y:S02]  /*d460*/  FADD R151, R39, R151 ;  /* 0x0000009727977221 */ /* 0x000fe40000000000 */
[----:B0-----:R-:W5:Y:S04]  /*d470*/  LDL.LU R148, [R1+0x47c] ;  /* 0x00047c0001947983 */ /* 0x001f680000300800 */
[----:B------:R-:W5:Y:S04]  /*d480*/  LDL.LU R36, [R1+0x2a4] ;  /* 0x0002a40001247983 */ /* 0x000f680000300800 */
[----:B------:R0:W-:Y:S04]  /*d490*/  STL [R1+0x28c], R149 ;  /* 0x00028c9501007387 */ /* 0x0001e80000100800 */
[----:B0-----:R-:W5:Y:S04]  /*d4a0*/  LDL.LU R149, [R1+0x478] ;  /* 0x0004780001957983 */ /* 0x001f680000300800 */
[----:B------:R-:W5:Y:S04]  /*d4b0*/  LDL.LU R37, [R1+0x2a0] ;  /* 0x0002a00001257983 */ /* 0x000f680000300800 */
[----:B------:R0:W-:Y:S04]  /*d4c0*/  STL [R1+0x290], R150 ;  /* 0x0002909601007387 */ /* 0x0001e80000100800 */
[----:B0-----:R-:W5:Y:S04]  /*d4d0*/  LDL.LU R150, [R1+0x474] ;  /* 0x0004740001967983 */ /* 0x001f680000300800 */
[----:B------:R-:W5:Y:S04]  /*d4e0*/  LDL.LU R38, [R1+0x29c] ;  /* 0x00029c0001267983 */ /* 0x000f680000300800 */
[----:B------:R0:W-:Y:S04]  /*d4f0*/  STL [R1+0x294], R151 ;  /* 0x0002949701007387 */ /* 0x0001e80000100800 */
[----:B0-----:R-:W5:Y:S04]  /*d500*/  LDL.LU R151, [R1+0x470] ;  /* 0x0004700001977983 */ /* 0x001f680000300800 */
[----:B------:R-:W5:Y:S01]  /*d510*/  LDL.LU R39, [R1+0x298] ;  /* 0x0002980001277983 */ /* 0x000f620000300800 */
[----:B--2---:R-:W-:Y:S01]  /*d520*/  FADD R27, R52, R27 ;  /* 0x0000001b341b7221 */ /* 0x004fe20000000000 */
[----:B---3--:R-:W-:Y:S01]  /*d530*/  FADD R26, R53, R26 ;  /* 0x0000001a351a7221 */ /* 0x008fe20000000000 */
[----:B----4-:R-:W-:Y:S01]  /*d540*/  FADD R25, R54, R25 ;  /* 0x0000001936197221 */ /* 0x010fe20000000000 */
[----:B------:R-:W-:Y:S01]  /*d550*/  FADD R24, R55, R24 ;  /* 0x0000001837187221 */ /* 0x000fe20000000000 */
        /* <DEDUP_REMOVED lines=9> */
[----:B-----5:R-:W-:Y:S01]  /*d5f0*/  FADD R34, R45, R34 ;  /* 0x000000222d227221 */ /* 0x020fe20000000000 */
[----:B------:R-:W-:Y:S01]  /*d600*/  FADD R35, R44, R35 ;  /* 0x000000232c237221 */ /* 0x000fe20000000000 */
[----:B------:R-:W-:Y:S01]  /*d610*/  FADD R36, R43, R36 ;  /* 0x000000242b247221 */ /* 0x000fe20000000000 */
[----:B------:R-:W-:Y:S01]  /*d620*/  FADD R37, R42, R37 ;  /* 0x000000252a257221 */ /* 0x000fe20000000000 */
[----:B------:R-:W-:Y:S01]  /*d630*/  FADD R38, R41, R38 ;  /* 0x0000002629267221 */ /* 0x000fe20000000000 */
[----:B------:R-:W-:-:S05]  /*d640*/  FADD R39, R40, R39 ;  /* 0x0000002728277221 */ /* 0x000fca0000000000 */
[----:B------:R0:W-:Y:S04]  /*d650*/  STL [R1+0x298], R39 ;  /* 0x0002982701007387 */ /* 0x0001e80000100800 */
        /* <DEDUP_REMOVED lines=15> */
[----:B------:R-:W5:Y:S04]  /*d750*/  LDL.LU R51, [R1+0x2e4] ;  /* 0x0002e40001337983 */ /* 0x000f680000300800 */
[----:B------:R5:W-:Y:S04]  /*d760*/  STL [R1+0x2d8], R0 ;  /* 0x0002d80001007387 */ /* 0x000be80000100800 */
[----:B------:R-:W5:Y:S04]  /*d770*/  LDL.LU R50, [R1+0x2e8] ;  /* 0x0002e80001327983 */ /* 0x000f680000300800 */
[----:B------:R5:W-:Y:S04]  /*d780*/  STL [R1+0x2dc], R2 ;  /* 0x0002dc0201007387 */ /* 0x000be80000100800 */
[----:B------:R-:W5:Y:S04]  /*d790*/  LDL.LU R49, [R1+0x2ec] ;  /* 0x0002ec0001317983 */ /* 0x000f680000300800 */
[----:B------:R5:W-:Y:S04]  /*d7a0*/  STL [R1+0x2e0], R3 ;  /* 0x0002e00301007387 */ /* 0x000be80000100800 */
[----:B------:R-:W5:Y:S04]  /*d7b0*/  LDL.LU R48, [R1+0x2f0] ;  /* 0x0002f00001307983 */ /* 0x000f680000300800 */
        /* <DEDUP_REMOVED lines=8> */
[----:B0-----:R-:W5:Y:S04]  /*d840*/  LDL.LU R39, [R1+0x314] ;  /* 0x0003140001277983 */ /* 0x001f680000300800 */
[----:B-1----:R-:W5:Y:S04]  /*d850*/  LDL.LU R38, [R1+0x318] ;  /* 0x0003180001267983 */ /* 0x002f680000300800 */
[----:B--2---:R-:W2:Y:S04]  /*d860*/  LDL.LU R37, [R1+0x31c] ;  /* 0x00031c0001257983 */ /* 0x004ea80000300800 */
[----:B---3--:R-:W3:Y:S04]  /*d870*/  LDL.LU R36, [R1+0x320] ;  /* 0x0003200001247983 */ /* 0x008ee80000300800 */
[----:B----4-:R-:W4:Y:S04]  /*d880*/  LDL.LU R35, [R1+0x324] ;  /* 0x0003240001237983 */ /* 0x010f280000300800 */
[----:B-----5:R-:W5:Y:S04]  /*d890*/  LDL.LU R34, [R1+0x328] ;  /* 0x0003280001227983 */ /* 0x020f680000300800 */
        /* <DEDUP_REMOVED lines=12> */
[----:B------:R-:W5:Y:S01]  /*d960*/  LDL.LU R3, [R1+0x35c] ;  /* 0x00035c0001037983 */ /* 0x000f620000300800 */
[----:B------:R-:W-:Y:S01]  /*d970*/  FADD R51, R59, R51 ;  /* 0x000000333b337221 */ /* 0x000fe20000000000 */
[----:B------:R-:W-:-:S04]  /*d980*/  FADD R50, R60, R50 ;  /* 0x000000323c327221 */ /* 0x000fc80000000000 */
        /* <DEDUP_REMOVED lines=25> */
[----:B--2---:R-:W-:-:S03]  /*db20*/  FADD R37, R73, R37 ;  /* 0x0000002549257221 */ /* 0x004fc60000000000 */
[----:B------:R2:W-:Y:S01]  /*db30*/  STL [R1+0x318], R38 ;  /* 0x0003182601007387 */ /* 0x0005e20000100800 */
[----:B---3--:R-:W-:-:S03]  /*db40*/  FADD R36, R74, R36 ;  /* 0x000000244a247221 */ /* 0x008fc60000000000 */
[----:B------:R3:W-:Y:S01]  /*db50*/  STL [R1+0x31c], R37 ;  /* 0x00031c2501007387 */ /* 0x0007e20000100800 */
[----:B----4-:R-:W-:-:S03]  /*db60*/  FADD R35, R75, R35 ;  /* 0x000000234b237221 */ /* 0x010fc60000000000 */
[----:B------:R4:W-:Y:S01]  /*db70*/  STL [R1+0x320], R36 ;  /* 0x0003202401007387 */ /* 0x0009e20000100800 */
[----:B-----5:R-:W-:-:S03]  /*db80*/  FADD R34, R76, R34 ;  /* 0x000000224c227221 */ /* 0x020fc60000000000 */
        /* <DEDUP_REMOVED lines=24> */
[----:B0-----:R-:W5:Y:S01]  /*dd10*/  LDL.LU R51, [R1+0x360] ;  /* 0x0003600001337983 */ /* 0x001f620000300800 */
[----:B------:R-:W-:-:S03]  /*dd20*/  FADD R3, R89, R3 ;  /* 0x0000000359037221 */ /* 0x000fc60000000000 */
[----:B------:R0:W-:Y:S04]  /*dd30*/  STL [R1+0x354], R0 ;  /* 0x0003540001007387 */ /* 0x0001e80000100800 */
[----:B-1----:R-:W5:Y:S04]  /*dd40*/  LDL.LU R50, [R1+0x364] ;  /* 0x0003640001327983 */ /* 0x002f680000300800 */
        /* <DEDUP_REMOVED lines=181> */
[----:B------:R-:W-:Y:S01]  /*e8a0*/  FADD R2, R150, R2 ;  /* 0x0000000296027221 */ /* 0x000fe20000000000 */
[----:B------:R-:W-:-:S05]  /*e8b0*/  FADD R3, R3, R151 ;  /* 0x0000009703037221 */ /* 0x000fca0000000000 */
[----:B------:R0:W-:Y:S04]  /*e8c0*/  STL [R1+0x454], R3 ;  /* 0x0004540301007387 */ /* 0x0001e80000100800 */
[----:B------:R0:W-:Y:S04]  /*e8d0*/  STL [R1+0x44c], R0 ;  /* 0x00044c0001007387 */ /* 0x0001e80000100800 */
[----:B------:R0:W-:Y:S02]  /*e8e0*/  STL [R1+0x450], R2 ;  /* 0x0004500201007387 */ /* 0x0001e40000100800 */
.L_x_28:
[----:B0-----:R-:W0:Y:S02]  /*e8f0*/  LDC R0, c[0x0][0x28c] ;  /* 0x0000a300ff007b82 */ /* 0x001e240000000800 */
[----:B0-----:R-:W-:-:S13]  /*e900*/  ISETP.GE.AND P0, PT, R0, 0x1, PT ;  /* 0x000000010000780c */ /* 0x001fda0003f06270 */
[----:B------:R-:W-:Y:S05]  /*e910*/  @!P0 BRA `(.L_x_29) ;  /* 0x0000000000488947 */ /* 0x000fea0003800000 */
[----:B------:R-:W-:-:S06]  /*e920*/  UISETP.NE.AND UP0, UPT, UR24, 0x3, UPT ;  /* 0x000000031800788c */ /* 0x000fcc000bf05270 */
[----:B------:R-:W-:-:S13]  /*e930*/  PLOP3.LUT P0, PT, PT, PT, UP0, 0x80, 0x0 ;  /* 0x000000000000781c */ /* 0x000fda0003f0f008 */
[----:B------:R-:W-:Y:S05]  /*e940*/  @!P0 BRA `(.L_x_30) ;  /* 0x0000000000048947 */ /* 0x000fea0003800000 */
[----:B------:R-:W-:Y:S01]  /*e950*/  BPT.TRAP 0x1 ;  /* 0x000000040000795c */ /* 0x000fe20000300000 */
.L_x_30:
[----:B------:R-:W-:-:S04]  /*e960*/  UISETP.LT.AND UP0, UPT, UR9, 0x1, UPT ;  /* 0x000000010900788c */ /* 0x000fc8000bf01270 */
[----:B------:R-:W-:Y:S02]  /*e970*/  USEL UR8, UR9, 0x1, UP0 ;  /* 0x0000000109087887 */ /* 0x000fe40008000000 */
[----:B------:R-:W-:Y:S02]  /*e980*/  UISETP.GT.U32.AND UP0, UPT, UR13, 0x1, UPT ;  /* 0x000000010d00788c */ /* 0x000fe4000bf04070 */
[----:B------:R-:W-:-:S04]  /*e990*/  UIADD3 UR8, UR5, UR9, -UR8 ;  /* 0x0000000905087290 */ /* 0x000fc8000fffe808 */
[----:B------:R-:W-:Y:S01]  /*e9a0*/  UIMAD.WIDE.U32 UR6, UR8, -0x55555555, URZ ;  /* 0xaaaaaaab080678a5 */ /* 0x000fe2000f8e003f */
[----:B------:R-:W-:-:S03]  /*e9b0*/  PLOP3.LUT P0, PT, PT, PT, UP0, 0x80, 0x0 ;  /* 0x000000000000781c */ /* 0x000fc60003f0f008 */
[----:B------:R-:W-:-:S04]  /*e9c0*/  USHF.R.U32.HI UR6, URZ, 0x1, UR7 ;  /* 0x000000013f067899 */ /* 0x000fc80008011607 */
[----:B------:R-:W-:-:S04]  /*e9d0*/  UIMAD UR8, UR6, -0x3, UR8 ;  /* 0xfffffffd060878a4 */ /* 0x000fc8000f8e0208 */
[----:B------:R-:W-:-:S04]  /*e9e0*/  ULEA UR8, UR8, UR11, 0x3 ;  /* 0x0000000b08087291 */ /* 0x000fc8000f8e183f */
[----:B------:R-:W-:-:S04]  /*e9f0*/  UIADD3 UR8, UR8, 0x18, URZ ;  /* 0x0000001808087890 */ /* 0x000fc8000fffe03f */
[----:B------:R-:W-:-:S09]  /*ea00*/  UPRMT UR8, URZ, 0x654, UR8 ;  /* 0x000006543f087896 */ /* 0x000fd20008000008 */
[----:B------:R-:W-:Y:S01]  /*ea10*/  SYNCS.ARRIVE.TRANS64.RED.A1T0 RZ, [UR8], RZ ;  /* 0x000000ffffff79a7 */ /* 0x000fe20008100408 */
[----:B------:R-:W-:Y:S05]  /*ea20*/  @P0 BRA `(.L_x_29) ;  /* 0x0000000000040947 */ /* 0x000fea0003800000 */
[----:B------:R-:W-:Y:S01]  /*ea30*/  BPT.TRAP 0x1 ;  /* 0x000000040000795c */ /* 0x000fe20000300000 */
.L_x_29:
[----:B------:R-:W4:Y:S01]  /*ea40*/  LDL.LU R26, [R1+0x464] ;  /* 0x00046400011a7983 */ /* 0x000f220000300800 */
[----:B------:R-:W0:Y:S01]  /*ea50*/  LDC R3, c[0x0][0x288] ;  /* 0x0000a200ff037b82 */ /* 0x000e220000000800 */
[----:B------:R-:W5:Y:S01]  /*ea60*/  S2R R25, SR_TID.X ;  /* 0x0000000000197919 */ /* 0x000f620000002100 */
[----:B------:R-:W-:Y:S01]  /*ea70*/  UIADD3 UR8, UR9, UR5, URZ ;  /* 0x0000000509087290 */ /* 0x000fe2000fffe03f */
[----:B------:R-:W-:Y:S01]  /*ea80*/  ULDC UR6, c[0x0][0x284] ;  /* 0x0000a10000067ab9 */ /* 0x000fe20000000800 */
[----:B------:R-:W2:Y:S01]  /*ea90*/  LDL.LU R24, [R1+0x460] ;  /* 0x0004600001187983 */ /* 0x000ea20000300800 */
[----:B------:R-:W-:Y:S01]  /*eaa0*/  USHF.R.S32.HI UR11, URZ, 0x1f, UR10 ;  /* 0x0000001f3f0b7899 */ /* 0x000fe2000801140a */
[----:B------:R-:W-:Y:S01]  /*eab0*/  IMAD.MOV.U32 R39, RZ, RZ, -0x1 ;  /* 0xffffffffff277424 */ /* 0x000fe200078e00ff */
[----:B------:R-:W-:Y:S01]  /*eac0*/  UISETP.GT.U32.AND UP0, UPT, UR8, 0x2, UPT ;  /* 0x000000020800788c */ /* 0x000fe2000bf04070 */
[----:B------:R-:W-:Y:S01]  /*ead0*/  ULDC.64 UR14, c[0x0][0x5d0] ;  /* 0x00017400000e7ab9 */ /* 0x000fe20000000a00 */
[----:B------:R-:W-:-:S02]  /*eae0*/  UISETP.GE.U32.AND UP1, UPT, UR9, 0x3, UPT ;  /* 0x000000030900788c */ /* 0x000fc4000bf26070 */
[----:B------:R-:W-:Y:S02]  /*eaf0*/  UIMAD UR5, UR11, UR14, URZ ;  /* 0x0000000e0b0572a4 */ /* 0x000fe4000f8e023f */
[----:B------:R-:W-:Y:S01]  /*eb00*/  UISETP.LT.U32.AND UP0, UPT, UR9, 0x3, UP0 ;  /* 0x000000030900788c */ /* 0x000fe20008701070 */
[C---:B-----5:R-:W-:Y:S01]  /*eb10*/  LOP3.LUT R2, R25.reuse, 0x3, RZ, 0xc0, !PT ;  /* 0x0000000319027812 */ /* 0x060fe200078ec0ff */
[----:B------:R-:W-:Y:S01]  /*eb20*/  IMAD.SHL.U32 R30, R25, 0x2, RZ ;  /* 0x00000002191e7824 */ /* 0x000fe200078e00ff */
[----:B------:R-:W-:-:S03]  /*eb30*/  SHF.R.U32.HI R32, RZ, 0x7, R25 ;  /* 0x00000007ff207819 */ /* 0x000fc60000011619 */
[----:B0-----:R-:W-:Y:S01]  /*eb40*/  IMAD R2, R2, -0x2, R3 ;  /* 0xfffffffe02027824 */ /* 0x001fe200078e0203 */
[----:B------:R-:W-:Y:S02]  /*eb50*/  LOP3.LUT R32, R32, 0x1, RZ, 0xc0, !PT ;  /* 0x0000000120207812 */ /* 0x000fe400078ec0ff */
[----:B------:R-:W-:-:S03]  /*eb60*/  LOP3.LUT R30, R30, 0x6, RZ, 0xc0, !PT ;  /* 0x000000061e1e7812 */ /* 0x000fc600078ec0ff */
[----:B------:R-:W-:Y:S02]  /*eb70*/  IMAD.SHL.U32 R33, R32, 0x40, RZ ;  /* 0x0000004020217824 */ /* 0x000fe400078e00ff */
[----:B----4-:R-:W-:-:S04]  /*eb80*/  IMAD.WIDE R34, R26, 0x100, RZ ;  /* 0x000001001a227825 */ /* 0x010fc800078e02ff */
[----:B--2---:R-:W-:Y:S01]  /*eb90*/  IMAD.SHL.U32 R0, R24, 0x100, RZ ;  /* 0x0000010018007824 */ /* 0x004fe200078e00ff */
[----:B------:R-:W-:Y:S01]  /*eba0*/  PRMT R30, R30, 0x6540, R24 ;  /* 0x000065401e1e7816 */ /* 0x000fe20000000018 */
[----:B------:R-:W-:-:S03]  /*ebb0*/  IMAD.U32 R24, RZ, RZ, UR14 ;  /* 0x0000000eff187e24 */ /* 0x000fc6000f8e00ff */
[----:B------:R-:W-:Y:S01]  /*ebc0*/  ISETP.GE.AND P0, PT, R0, R3, PT ;  /* 0x000000030000720c */ /* 0x000fe20003f06270 */
[----:B------:R-:W-:Y:S01]  /*ebd0*/  IMAD.IADD R0, R2, 0x1, -R0 ;  /* 0x0000000102007824 */ /* 0x000fe200078e0a00 */
[----:B------:R-:W-:Y:S02]  /*ebe0*/  SHF.R.U32.HI R2, RZ, 0x2, R25 ;  /* 0x00000002ff027819 */ /* 0x000fe40000011619 */
[----:B------:R-:W-:Y:S02]  /*ebf0*/  LOP3.LUT R3, R25, 0x60, RZ, 0xc0, !PT ;  /* 0x0000006019037812 */ /* 0x000fe400078ec0ff */
[----:B------:R-:W-:Y:S02]  /*ec00*/  LOP3.LUT R2, R2, 0x7, RZ, 0xc0, !PT ;  /* 0x0000000702027812 */ /* 0x000fe400078ec0ff */
[----:B------:R-:W-:Y:S02]  /*ec10*/  SHF.R.U32.HI R3, RZ, 0x1, R3 ;  /* 0x00000001ff037819 */ /* 0x000fe40000011603 */
[----:B------:R-:W-:-:S02]  /*ec20*/  LOP3.LUT R33, R33, 0x40, R2, 0xe2, !PT ;  /* 0x0000004021217812 */ /* 0x000fc400078ee202 */
[----:B------:R-:W-:Y:S02]  /*ec30*/  IADD3 R2, RZ, -R3, -R2 ;  /* 0x80000003ff027210 */ /* 0x000fe40007ffe802 */
[----:B------:R-:W-:Y:S02]  /*ec40*/  SHF.R.S32.HI R31, RZ, 0x1f, R30 ;  /* 0x0000001fff1f7819 */ /* 0x000fe4000001141e */
[----:B------:R-:W-:Y:S01]  /*ec50*/  LOP3.LUT R33, R34, R33, R3, 0xfe, !PT ;  /* 0x0000002122217212 */ /* 0x000fe200078efe03 */
[----:B------:R-:W-:Y:S02]  /*ec60*/  IMAD R32, R32, -0x40, R2 ;  /* 0xffffffc020207824 */ /* 0x000fe400078e0202 */
[----:B------:R-:W-:Y:S02]  /*ec70*/  IMAD.SHL.U32 R2, R26, 0x100, RZ ;  /* 0x000001001a027824 */ /* 0x000fe400078e00ff */
[----:B------:R-:W-:-:S03]  /*ec80*/  IMAD.WIDE.U32 R24, R24, UR10, R30 ;  /* 0x0000000a18187c25 */ /* 0x000fc6000f8e001e */
[C---:B------:R-:W-:Y:S02]  /*ec90*/  IADD3 R32, -R2.reuse, UR6, R32 ;  /* 0x0000000602207c10 */ /* 0x040fe4000fffe120 */
[----:B------:R-:W-:Y:S01]  /*eca0*/  ISETP.GE.OR P0, PT, R2, UR6, P0 ;  /* 0x0000000602007c0c */ /* 0x000fe20008706670 */
[----:B------:R-:W-:-:S04]  /*ecb0*/  UIMAD.WIDE.U32 UR6, UR8, -0x55555555, URZ ;  /* 0xaaaaaaab080678a5 */ /* 0x000fc8000f8e003f */
[----:B------:R-:W-:Y:S02]  /*ecc0*/  USHF.R.U32.HI UR6, URZ, 0x1, UR7 ;  /* 0x000000013f067899 */ /* 0x000fe40008011607 */
[----:B------:R-:W-:Y:S02]  /*ecd0*/  UIMAD UR7, UR10, UR15, UR5 ;  /* 0x0000000f0a0772a4 */ /* 0x000fe4000f8e0205 */
[----:B------:R-:W-:-:S04]  /*ece0*/  USEL UR5, URZ, 0x1, !UP0 ;  /* 0x000000013f057887 */ /* 0x000fc8000c000000 */
[----:B------:R-:W-:Y:S01]  /*ecf0*/  ULOP3.LUT UR4, UR4, UR5, URZ, 0x3c, !UPT ;  /* 0x0000000504047292 */ /* 0x000fe2000f8e3c3f */
[----:B------:R-:W-:Y:S01]  /*ed00*/  VIADD R25, R25, UR7 ;  /* 0x0000000719197c36 */ /* 0x000fe20008000000 */
[----:B------:R-:W-:Y:S02]  /*ed10*/  UIMAD UR5, UR6, -0x3, UR8 ;  /* 0xfffffffd060578a4 */ /* 0x000fe4000f8e0208 */
[----:B------:R-:W-:Y:S01]  /*ed20*/  @UP1 ULOP3.LUT UR4, UR4, 0x1, UR6, 0x78, !UPT ;  /* 0x0000000104041892 */ /* 0x000fe2000f8e7806 */
[----:B------:R-:W-:Y:S11]  /*ed30*/  @P0 BRA `(.L_x_31) ;  /* 0x0000012400bc0947 */ /* 0x000ff60003800000 */
[----:B------:R-:W0:Y:S01]  /*ed40*/  LDC.64 R26, c[0x0][0x5c8] ;  /* 0x00017200ff1a7b82 */ /* 0x000e220000000a00 */
[----:B------:R-:W-:Y:S01]  /*ed50*/  ULDC.64 UR6, c[0x0][0x5c0] ;  /* 0x0001700000067ab9 */ /* 0x000fe20000000a00 */
[----:B------:R-:W-:Y:S01]  /*ed60*/  BSSY B0, `(.L_x_31) ;  /* 0x000126c000007945 */ /* 0x000fe20003800000 */
[-C--:B0-----:R-:W-:Y:S01]  /*ed70*/  IMAD R2, R35, R26.reuse, RZ ;  /* 0x0000001a23027224 */ /* 0x081fe200078e02ff */
[----:B------:R-:W-:Y:S01]  /*ed80*/  SHF.L.U64.HI R36, R26, 0x3, R27 ;  /* 0x000000031a247819 */ /* 0x000fe2000001021b */
[----:B------:R-:W-:-:S04]  /*ed90*/  IMAD.WIDE.U32 R24, R33, R26, R24 ;  /* 0x0000001a21187225 */ /* 0x000fc800078e0018 */
[----:B------:R-:W-:Y:S01]  /*eda0*/  IMAD R2, R33, R27, R2 ;  /* 0x0000001b21027224 */ /* 0x000fe200078e0202 */
[C---:B------:R-:W-:Y:S01]  /*edb0*/  LEA R28, P2, R26.reuse, R24, 0x7 ;  /* 0x000000181a1c7211 */ /* 0x040fe200078438ff */
[----:B------:R-:W-:Y:S02]  /*edc0*/  IMAD.SHL.U32 R3, R26, 0x8, RZ ;  /* 0x000000081a037824 */ /* 0x000fe400078e00ff */
[----:B------:R-:W-:Y:S01]  /*edd0*/  IMAD.IADD R25, R25, 0x1, R2 ;  /* 0x0000000119197824 */ /* 0x000fe200078e0202 */
[C---:B------:R-:W-:Y:S02]  /*ede0*/  IADD3 R2, P5, R24.reuse, UR6, RZ ;  /* 0x0000000618027c10 */ /* 0x040fe4000ffbe0ff */
[----:B------:R-:W-:Y:S02]  /*edf0*/  IADD3 R24, P0, P1, R24, UR6, R3 ;  /* 0x0000000618187c10 */ /* 0x000fe4000f91e003 */
[----:B------:R-:W-:Y:S02]  /*ee00*/  LEA.HI.X R29, R26, R25, R27, 0x7, P2 ;  /* 0x000000191a1d7211 */ /* 0x000fe400010f3c1b */
[----:B------:R-:W-:-:S02]  /*ee10*/  IADD3 R26, P2, P3, R28, UR6, R3 ;  /* 0x000000061c1a7c10 */ /* 0x000fc4000fb5e003 */
[----:B------:R-:W-:Y:S02]  /*ee20*/  IADD3.X R3, R25, UR7, RZ, P5, !PT ;  /* 0x0000000719037c10 */ /* 0x000fe4000affe4ff */
[----:B------:R-:W-:Y:S02]  /*ee30*/  FSETP.NEU.AND P5, PT, RZ, UR23, PT ;  /* 0x00000017ff007c0b */ /* 0x000fe4000bfad000 */
[----:B------:R-:W-:Y:S02]  /*ee40*/  IADD3 R28, P6, R28, UR6, RZ ;  /* 0x000000061c1c7c10 */ /* 0x000fe4000ffde0ff */
[--C-:B------:R-:W-:Y:S02]  /*ee50*/  IADD3.X R27, R29, UR7, R36.reuse, P2, P3 ;  /* 0x000000071d1b7c10 */ /* 0x100fe400097e6424 */
[----:B------:R-:W-:Y:S02]  /*ee60*/  IADD3.X R25, R25, UR7, R36, P0, P1 ;  /* 0x0000000719197c10 */ /* 0x000fe400087e2424 */
[----:B------:R-:W-:-:S05]  /*ee70*/  IADD3.X R29, R29, UR7, RZ, P6, !PT ;  /* 0x000000071d1d7c10 */ /* 0x000fca000b7fe4ff */
[----:B------:R-:W-:Y:S05]  /*ee80*/  @!P5 BRA `(.L_x_32) ;  /* 0x000000d800fcd947 */ /* 0x000fea0003800000 */
[----:B------:R-:W-:Y:S01]  /*ee90*/  ULDC.64 UR6, c[0x0][0x5b8] ;  /* 0x00016e0000067ab9 */ /* 0x000fe20000000a00 */
[----:B------:R-:W-:Y:S01]  /*eea0*/  BSSY B1, `(.L_x_33) ;  /* 0x0000013000017945 */ /* 0x000fe20003800000 */
[----:B------:R-:W-:Y:S01]  /*eeb0*/  IMAD.U32 R36, RZ, RZ, UR6 ;  /* 0x00000006ff247e24 */ /* 0x000fe2000f8e00ff */
[----:B------:R-:W-:-:S03]  /*eec0*/  UIMAD UR6, UR11, UR6, URZ ;  /* 0x000000060b0672a4 */ /* 0x000fc6000f8e023f */
[----:B------:R-:W-:Y:S01]  /*eed0*/  IMAD.WIDE.U32 R30, R36, UR10, R30 ;  /* 0x0000000a241e7c25 */ /* 0x000fe2000f8e001e */
[----:B------:R-:W-:-:S03]  /*eee0*/  UIMAD UR6, UR10, UR7, UR6 ;  /* 0x000000070a0672a4 */ /* 0x000fc6000f8e0206 */
[----:B------:R-:W-:Y:S01]  /*eef0*/  IMAD.MOV.U32 R36, RZ, RZ, R30 ;  /* 0x000000ffff247224 */ /* 0x000fe200078e001e */
[----:B------:R-:W-:Y:S02]  /*ef00*/  ULDC.64 UR10, c[0x0][0x5a8] ;  /* 0x00016a00000a7ab9 */ /* 0x000fe40000000a00 */
[----:B------:R-:W-:Y:S01]  /*ef10*/  VIADD R37, R31, UR6 ;  /* 0x000000061f257c36 */ /* 0x000fe20008000000 */
[----:B------:R-:W-:Y:S02]  /*ef20*/  ULDC.64 UR6, c[0x0][0x5b0] ;  /* 0x00016c0000067ab9 */ /* 0x000fe40000000a00 */
[----:B------:R-:W-:Y:S02]  /*ef30*/  IMAD R38, R35, UR6, RZ ;  /* 0x0000000623267c24 */ /* 0x000fe4000f8e02ff */
[----:B------:R-:W-:-:S04]  /*ef40*/  IMAD.WIDE.U32 R30, R33, UR6, R36 ;  /* 0x00000006211e7c25 */ /* 0x000fc8000f8e0024 */
[----:B------:R-:W-:Y:S01]  /*ef50*/  IMAD R38, R33, UR7, R38 ;  /* 0x0000000721267c24 */ /* 0x000fe2000f8e0226 */
[----:B------:R-:W-:-:S04]  /*ef60*/  IADD3 R30, P0, R30, UR10, RZ ;  /* 0x0000000a1e1e7c10 */ /* 0x000fc8000ff1e0ff */
[--C-:B------:R-:W-:Y:S02]  /*ef70*/  IADD3.X R31, R31, UR11, R38.reuse, P0, !PT ;  /* 0x0000000b1f1f7c10 */ /* 0x100fe400087fe426 */
[----:B------:R-:W-:Y:S02]  /*ef80*/  ISETP.GE.AND P0, PT, R32, 0x1, PT ;  /* 0x000000012000780c */ /* 0x000fe40003f06270 */
[----:B------:R-:W-:Y:S02]  /*ef90*/  PRMT R38, RZ, 0x7610, R38 ;  /* 0x00007610ff267816 */ /* 0x000fe40000000026 */
[----:B------:R-:W-:-:S13]  /*efa0*/  ISETP.LT.OR P1, PT, R0, 0x1, !P0 ;  /* 0x000000010000780c */ /* 0x000fda0004721670 */
[----:B------:R-:W-:Y:S05]  /*efb0*/  @P1 BRA `(.L_x_34) ;  /* 0x0000000000041947 */ /* 0x000fea0003800000 */
[----:B------:R0:W5:Y:S02]  /*efc0*/  LDG.E.U8 R38, desc[UR20][R30.64] ;  /* 0x000000141e267981 */ /* 0x000164000c1e1100 */
.L_x_34:
[----:B------:R-:W-:Y:S05]  /*efd0*/  BSYNC B1 ;  /* 0x0000000000017941 */ /* 0x000fea0003800000 */
.L_x_33:
[----:B-----5:R-:W-:Y:S01]  /*efe0*/  LOP3.LUT R38, R38, 0xff, RZ, 0xc0, !PT ;  /* 0x000000ff26267812 */ /* 0x020fe200078ec0ff */
[----:B------:R-:W-:Y:S03]  /*eff0*/  BSSY B1, `(.L_x_35) ;  /* 0x000000b000017945 */ /* 0x000fe60003800000 */
[----:B------:R-:W-:-:S05]  /*f000*/  F2FP.F16.E4M3.UNPACK_B R38, R38 ;  /* 0x00000026ff26723e */ /* 0x000fca00020006ff */
[----:B------:R-:W-:-:S05]  /*f010*/  HADD2.F32 R38, -RZ, R38.H0_H0 ;  /* 0x20000026ff267230 */ /* 0x000fca0000004100 */
[----:B------:R-:W-:-:S04]  /*f020*/  FMUL R38, R38, UR23 ;  /* 0x0000001726267c20 */ /* 0x000fc80008400000 */
[----:B------:R-:W-:-:S05]  /*f030*/  FFMA R4, R4, UR22, R38 ;  /* 0x0000001604047c23 */ /* 0x000fca0008000026 */
[----:B------:R-:W-:-:S05]  /*f040*/  F2FP.SATFINITE.E4M3.F32.PACK_AB_MERGE_C R4, RZ, R4, RZ ;  /* 0x00000004ff04723e */ /* 0x000fca00048070ff */
[----:B------:R2:W-:Y:S01]  /*f050*/  @!P1 STG.E.U8 desc[UR20][R2.64], R4 ;  /* 0x0000000402009986 */ /* 0x0005e2000c101114 */
[----:B------:R-:W-:Y:S02]  /*f060*/  ISETP.LT.OR P1, PT, R0, 0x2, !P0 ;  /* 0x000000020000780c */ /* 0x000fe40004721670 */
[----:B--2---:R-:W-:-:S11]  /*f070*/  PRMT R4, RZ, 0x7610, R4 ;  /* 0x00007610ff047816 */ /* 0x004fd60000000004 */
[----:B------:R-:W-:Y:S05]  /*f080*/  @P1 BRA `(.L_x_36) ;  /* 0x0000000000041947 */ /* 0x000fea0003800000 */
[----:B------:R2:W5:Y:S02]  /*f090*/  LDG.E.U8 R4, desc[UR20][R30.64+0x1] ;  /* 0x000001141e047981 */ /* 0x000564000c1e1100 */
.L_x_36:
[----:B------:R-:W-:Y:S05]  /*f0a0*/  BSYNC B1 ;  /* 0x0000000000017941 */ /* 0x000fea0003800000 */
.L_x_35:
        /* <DEDUP_REMOVED lines=8> */
[----:B------:R-:W-:-:S05]  /*f130*/  IADD3 R4, P1, R33, 0x8, RZ ;  /* 0x0000000821047810 */ /* 0x000fca0007f3e0ff */
[----:B----4-:R-:W-:-:S04]  /*f140*/  IMAD.X R5, RZ, RZ, R35, P1 ;  /* 0x000000ffff057224 */ /* 0x010fc800008e0623 */
[----:B------:R-:W-:-:S04]  /*f150*/  IMAD R5, R5, UR6, RZ ;  /* 0x0000000605057c24 */ /* 0x000fc8000f8e02ff */
[C---:B------:R-:W-:Y:S02]  /*f160*/  IMAD R38, R4.reuse, UR7, R5 ;  /* 0x0000000704267c24 */ /* 0x040fe4000f8e0205 */
[----:B------:R-:W-:-:S03]  /*f170*/  IMAD.WIDE.U32 R4, R4, UR6, R36 ;  /* 0x0000000604047c25 */ /* 0x000fc6000f8e0024 */
[----:B------:R-:W-:-:S04]  /*f180*/  IADD3 R4, P1, R4, UR10, RZ ;  /* 0x0000000a04047c10 */ /* 0x000fc8000ff3e0ff */
[--C-:B------:R-:W-:Y:S02]  /*f190*/  IADD3.X R5, R5, UR11, R38.reuse, P1, !PT ;  /* 0x0000000b05057c10 */ /* 0x100fe40008ffe426 */
[----:B------:R-:W-:Y:S02]  /*f1a0*/  ISETP.GE.AND P1, PT, R32, 0x9, PT ;  /* 0x000000092000780c */ /* 0x000fe40003f26270 */
[----:B------:R-:W-:Y:S02]  /*f1b0*/  PRMT R38, RZ, 0x7610, R38 ;  /* 0x00007610ff267816 */ /* 0x000fe40000000026 */
[----:B------:R-:W-:-:S13]  /*f1c0*/  ISETP.LT.OR P2, PT, R0, 0x1, !P1 ;  /* 0x000000010000780c */ /* 0x000fda0004f41670 */
[----:B------:R-:W-:Y:S05]  /*f1d0*/  @P2 BRA `(.L_x_38) ;  /* 0x0000000000042947 */ /* 0x000fea0003800000 */
[----:B------:R4:W5:Y:S02]  /*f1e0*/  LDG.E.U8 R38, desc[UR20][R4.64] ;  /* 0x0000001404267981 */ /* 0x000964000c1e1100 */
.L_x_38:
[----:B------:R-:W-:Y:S05]  /*f1f0*/  BSYNC B1 ;  /* 0x0000000000017941 */ /* 0x000fea0003800000 */
.L_x_37:
        /* <DEDUP_REMOVED lines=9> */
[----:B0-----:R-:W-:-:S11]  /*f290*/  PRMT R6, RZ, 0x7610, R6 ;  /* 0x00007610ff067816 */ /* 0x001fd60000000006 */
[----:B------:R-:W-:Y:S05]  /*f2a0*/  @P2 BRA `(.L_x_40) ;  /* 0x0000000000042947 */ /* 0x000fea0003800000 */
[----:B------:R0:W5:Y:S02]  /*f2b0*/  LDG.E.U8 R6, desc[UR20][R4.64+0x1] ;  /* 0x0000011404067981 */ /* 0x000164000c1e1100 */
.L_x_40:
[----:B------:R-:W-:Y:S05]  /*f2c0*/  BSYNC B1 ;  /* 0x0000000000017941 */ /* 0x000fea0003800000 */
.L_x_39:
[----:B-----5:R-:W-:Y:S01]  /*f2d0*/  LOP3.LUT R6, R6, 0xff, RZ, 0xc0, !PT ;  /* 0x000000ff06067812 */ /* 0x020fe200078ec0ff */
[----:B------:R-:W-:Y:S01]  /*f2e0*/  BSSY B1, `(.L_x_41) ;  /* 0x000000b000017945 */ /* 0x000fe20003800000 */
[----:B------:R-:W-:Y:S02]  /*f2f0*/  ISETP.LT.OR P3, PT, R0, 0x9, !P0 ;  /* 0x000000090000780c */ /* 0x000fe40004761670 */
[----:B------:R-:W-:-:S05]  /*f300*/  F2FP.F16.E4M3.UNPACK_B R6, R6 ;  /* 0x00000006ff06723e */ /* 0x000fca00020006ff */
[----:B------:R-:W-:-:S05]  /*f310*/  HADD2.F32 R6, -RZ, R6.H0_H0 ;  /* 0x20000006ff067230 */ /* 0x000fca0000004100 */
[----:B------:R-:W-:-:S04]  /*f320*/  FMUL R6, R6, UR23 ;  /* 0x0000001706067c20 */ /* 0x000fc80008400000 */
[--C-:B------:R-:W-:Y:S01]  /*f330*/  FFMA R7, R7, UR22, R6.reuse ;  /* 0x0000001607077c23 */ /* 0x100fe20008000006 */
[----:B------:R-:W-:-:S04]  /*f340*/  PRMT R6, RZ, 0x7610, R6 ;  /* 0x00007610ff067816 */ /* 0x000fc80000000006 */
[----:B------:R-:W-:-:S05]  /*f350*/  F2FP.SATFINITE.E4M3.F32.PACK_AB_MERGE_C R7, RZ, R7, RZ ;  /* 0x00000007ff07723e */ /* 0x000fca00048070ff */
[----:B------:R0:W-:Y:S01]  /*f360*/  @!P2 STG.E.U8 desc[UR20][R24.64+0x1], R7 ;  /* 0x000001071800a986 */ /* 0x0001e2000c101114 */
[----:B------:R-:W-:Y:S05]  /*f370*/  @P3 BRA `(.L_x_42) ;  /* 0x0000000000043947 */ /* 0x000fea0003800000 */
[----:B------:R0:W5:Y:S02]  /*f380*/  LDG.E.U8 R6, desc[UR20][R30.64+0x8] ;  /* 0x000008141e067981 */ /* 0x000164000c1e1100 */
.L_x_42:
[----:B------:R-:W-:Y:S05]  /*f390*/  BSYNC B1 ;  /* 0x0000000000017941 */ /* 0x000fea0003800000 */
.L_x_41:
        /* <DEDUP_REMOVED lines=12> */
.L_x_44:
[----:B------:R-:W-:Y:S05]  /*f460*/  BSYNC B1 ;  /* 0x0000000000017941 */ /* 0x000fea0003800000 */
.L_x_43:
        /* <DEDUP_REMOVED lines=12> */
.L_x_46:
[----:B------:R-:W-:Y:S05]  /*f530*/  BSYNC B1 ;  /* 0x0000000000017941 */ /* 0x000fea0003800000 */
.L_x_45:
        /* <DEDUP_REMOVED lines=12> */
.L_x_48:
[----:B------:R-:W-:Y:S05]  /*f600*/  BSYNC B1 ;  /* 0x0000000000017941 */ /* 0x000fea0003800000 */
.L_x_47:
        /* <DEDUP_REMOVED lines=12> */
.L_x_50:
[----:B------:R-:W-:Y:S05]  /*f6d0*/  BSYNC B1 ;  /* 0x0000000000017941 */ /* 0x000fea0003800000 */
.L_x_49:
        /* <DEDUP_REMOVED lines=12> */
.L_x_52:
[----:B------:R-:W-:Y:S05]  /*f7a0*/  BSYNC B1 ;  /* 0x0000000000017941 */ /* 0x000fea0003800000 */
.L_x_51:
        /* <DEDUP_REMOVED lines=12> */
.L_x_54:
[----:B------:R-:W-:Y:S05]  /*f870*/  BSYNC B1 ;  /* 0x0000000000017941 */ /* 0x000fea0003800000 */
.L_x_53:
        /* <DEDUP_REMOVED lines=12> */
.L_x_56:
[----:B------:R-:W-:Y:S05]  /*f940*/  BSYNC B1 ;  /* 0x0000000000017941 */ /* 0x000fea0003800000 */
.L_x_55:
        /* <DEDUP_REMOVED lines=12> */
.L_x_58:
[----:B------:R-:W-:Y:S05]  /*fa10*/  BSYNC B1 ;  /* 0x0000000000017941 */ /* 0x000fea0003800000 */
.L_x_57:
        /* <DEDUP_REMOVED lines=12> */
.L_x_60:
[----:B------:R-:W-:Y:S05]  /*fae0*/  BSYNC B1 ;  /* 0x0000000000017941 */ /* 0x000fea0003800000 */
.L_x_59:
        /* <DEDUP_REMOVED lines=12> */
.L_x_62:
[----:B------:R-:W-:Y:S05]  /*fbb0*/  BSYNC B1 ;  /* 0x0000000000017941 */ /* 0x000fea0003800000 */
.L_x_61:
        /* <DEDUP_REMOVED lines=12> */
.L_x_64:
[----:B------:R-:W-:Y:S05]  /*fc80*/  BSYNC B1 ;  /* 0x0000000000017941 */ /* 0x000fea0003800000 */
.L_x_63:
        /* <DEDUP_REMOVED lines=12> */
.L_x_66:
[----:B------:R-:W-:Y:S05]  /*fd50*/  BSYNC B1 ;  /* 0x0000000000017941 */ /* 0x000fea0003800000 */
.L_x_65:
        /* <DEDUP_REMOVED lines=12> */
.L_x_68:
[----:B------:R-:W-:Y:S05]  /*fe20*/  BSYNC B1 ;  /* 0x0000000000017941 */ /* 0x000fea0003800000 */
.L_x_67:
        /* <DEDUP_REMOVED lines=12> */
.L_x_70:
[----:B------:R-:W-:Y:S05]  /*fef0*/  BSYNC B1 ;  /* 0x0000000000017941 */ /* 0x000fea0003800000 */
.L_x_69:
        /* <DEDUP_REMOVED lines=12> */
.L_x_72:
[----:B------:R-:W-:Y:S05]  /*ffc0*/  BSYNC B1 ;  /* 0x0000000000017941 */ /* 0x000fea0003800000 */
.L_x_71:
        /* <DEDUP_REMOVED lines=12> */
.L_x_74:
[----:B------:R-:W-:Y:S05]  /*10090*/  BSYNC B1 ;  /* 0x0000000000017941 */ /* 0x000fea0003800000 */
.L_x_73:
        /* <DEDUP_REMOVED lines=12> */
.L_x_76:
[----:B------:R-:W-:Y:S05]  /*10160*/  BSYNC B1 ;  /* 0x0000000000017941 */ /* 0x000fea0003800000 */
.L_x_75:
        /* <DEDUP_REMOVED lines=12> */
.L_x_78:
[----:B------:R-:W-:Y:S05]  /*10230*/  BSYNC B1 ;  /* 0x0000000000017941 */ /* 0x000fea0003800000 */
.L_x_77:
        /* <DEDUP_REMOVED lines=12> */
.L_x_80:
[----:B------:R-:W-:Y:S05]  /*10300*/  BSYNC B1 ;  /* 0x0000000000017941 */ /* 0x000fea0003800000 */
.L_x_79:
        /* <DEDUP_REMOVED lines=12> */
.L_x_82:
[----:B------:R-:W-:Y:S05]  /*103d0*/  BSYNC B1 ;  /* 0x0000000000017941 */ /* 0x000fea0003800000 */
.L_x_81:
        /* <DEDUP_REMOVED lines=12> */
.L_x_84:
[----:B------:R-:W-:Y:S05]  /*104a0*/  BSYNC B1 ;  /* 0x0000000000017941 */ /* 0x000fea0003800000 */
.L_x_83:
        /* <DEDUP_REMOVED lines=12> */
.L_x_86:
[----:B------:R-:W-:Y:S05]  /*10570*/  BSYNC B1 ;  /* 0x0000000000017941 */ /* 0x000fea0003800000 */
.L_x_85:
        /* <DEDUP_REMOVED lines=12> */
.L_x_88:
[----:B------:R-:W-:Y:S05]  /*10640*/  BSYNC B1 ;  /* 0x0000000000017941 */ /* 0x000fea0003800000 */
.L_x_87:
        /* <DEDUP_REMOVED lines=12> */
.L_x_90:
[----:B------:R-:W-:Y:S05]  /*10710*/  BSYNC B1 ;  /* 0x0000000000017941 */ /* 0x000fea0003800000 */
.L_x_89:
        /* <DEDUP_REMOVED lines=12> */
.L_x_92:
[----:B------:R-:W-:Y:S05]  /*107e0*/  BSYNC B1 ;  /* 0x0000000000017941 */ /* 0x000fea0003800000 */
.L_x_91:
        /* <DEDUP_REMOVED lines=12> */
.L_x_94:
[----:B------:R-:W-:Y:S05]  /*108b0*/  BSYNC B1 ;  /* 0x0000000000017941 */ /* 0x000fea0003800000 */
.L_x_93:
        /* <DEDUP_REMOVED lines=12> */
.L_x_96:
[----:B------:R-:W-:Y:S05]  /*10980*/  BSYNC B1 ;  /* 0x0000000000017941 */ /* 0x000fea0003800000 */
.L_x_95:
        /* <DEDUP_REMOVED lines=12> */
.L_x_98:
[----:B------:R-:W-:Y:S05]  /*10a50*/  BSYNC B1 ;  /* 0x0000000000017941 */ /* 0x000fea0003800000 */
.L_x_97:
        /* <DEDUP_REMOVED lines=12> */
.L_x_100:
[----:B------:R-:W-:Y:S05]  /*10b20*/  BSYNC B1 ;  /* 0x0000000000017941 */ /* 0x000fea0003800000 */
.L_x_99:
        /* <DEDUP_REMOVED lines=12> */
.L_x_102:
[----:B------:R-:W-:Y:S05]  /*10bf0*/  BSYNC B1 ;  /* 0x0000000000017941 */ /* 0x000fea0003800000 */
.L_x_101:
        /* <DEDUP_REMOVED lines=12> */
.L_x_104:
[----:B------:R-:W-:Y:S05]  /*10cc0*/  BSYNC B1 ;  /* 0x0000000000017941 */ /* 0x000fea0003800000 */
.L_x_103:
        /* <DEDUP_REMOVED lines=12> */
.L_x_106:
[----:B------:R-:W-:Y:S05]  /*10d90*/  BSYNC B1 ;  /* 0x0000000000017941 */ /* 0x000fea0003800000 */
.L_x_105:
        /* <DEDUP_REMOVED lines=12> */
.L_x_108:
[----:B------:R-:W-:Y:S05]  /*10e60*/  BSYNC B1 ;  /* 0x0000000000017941 */ /* 0x000fea0003800000 */
.L_x_107:
        /* <DEDUP_REMOVED lines=12> */
.L_x_110:
[----:B------:R-:W-:Y:S05]  /*10f30*/  BSYNC B1 ;  /* 0x0000000000017941 */ /* 0x000fea0003800000 */
.L_x_109:
        /* <DEDUP_REMOVED lines=12> */
.L_x_112:
[----:B------:R-:W-:Y:S05]  /*11000*/  BSYNC B1 ;  /* 0x0000000000017941 */ /* 0x000fea0003800000 */
.L_x_111:
        /* <DEDUP_REMOVED lines=12> */
.L_x_114:
[----:B------:R-:W-:Y:S05]  /*110d0*/  BSYNC B1 ;  /* 0x0000000000017941 */ /* 0x000fea0003800000 */
.L_x_113:
[----:B-----5:R-:W-:Y:S01]  /*110e0*/  LOP3.LUT R6, R6, 0xff, RZ, 0xc0, !PT ;  /* 0x000000ff06067812 */ /* 0x020fe200078ec0ff */
[----:B------:R-:W-:Y:S01]  /*110f0*/  BSSY B1, `(.L_x_115) ;  /* 0x000000b000017945 */ /* 0x000fe20003800000 */
[----:B------:R-:W-:Y:S02]  /*11100*/  ISETP.LT.OR P2, PT, R0, 0x52, !P0 ;  /* 0x000000520000780c */ /* 0x000fe40004741670 */
[----:B------:R-:W-:-:S05]  /*11110*/  F2FP.F16.E4M3.UNPACK_B R6, R6 ;  /* 0x00000006ff06723e */ /* 0x000fca00020006ff */
[----:B------:R-:W-:-:S05]  /*11120*/  HADD2.F32 R6, -RZ, R6.H0_H0 ;  /* 0x20000006ff067230 */ /* 0x000fca0000004100 */
[----:B------:R-:W-:-:S04]  /*11130*/  FMUL R6, R6, UR23 ;  /* 0x0000001706067c20 */ /* 0x000fc80008400000 */
[----:B------:R-:W-:-:S05]  /*11140*/  FFMA R6, R172, UR22, R6 ;  /* 0x00000016ac067c23 */ /* 0x000fca0008000006 */
[----:B0-----:R-:W-:Y:S02]  /*11150*/  F2FP.SATFINITE.E4M3.F32.PACK_AB_MERGE_C R7, RZ, R6, RZ ;  /* 0x00000006ff07723e */ /* 0x001fe400048070ff */
[----:B------:R-:W-:-:S03]  /*11160*/  PRMT R6, RZ, 0x7610, R6 ;  /* 0x00007610ff067816 */ /* 0x000fc60000000006 */
[----:B------:R0:W-:Y:S01]  /*11170*/  @!P3 STG.E.U8 desc[UR20][R2.64+0x50], R7 ;  /* 0x000050070200b986 */ /* 0x0001e2000c101114 */
[----:B------:R-:W-:Y:S05]  /*11180*/  @P2 BRA `(.L_x_116) ;  /* 0x0000000000042947 */ /* 0x000fea0003800000 */
[----:B------:R0:W5:Y:S02]  /*11190*/  LDG.E.U8 R6, desc[UR20][R30.64+0x51] ;  /* 0x000051141e067981 */ /* 0x000164000c1e1100 */
.L_x_116:
[----:B------:R-:W-:Y:S05]  /*111a0*/  BSYNC B1 ;  /* 0x0000000000017941 */ /* 0x000fea0003800000 */
.L_x_115:
        /* <DEDUP_REMOVED lines=12> */
.L_x_118:
[----:B------:R-:W-:Y:S05]  /*11270*/  BSYNC B1 ;  /* 0x0000000000017941 */ /* 0x000fea0003800000 */
.L_x_117:
        /* <DEDUP_REMOVED lines=12> */
.L_x_120:
[----:B------:R-:W-:Y:S05]  /*11340*/  BSYNC B1 ;  /* 0x0000000000017941 */ /* 0x000fea0003800000 */
.L_x_119:
        /* <DEDUP_REMOVED lines=12> */
.L_x_122:
[----:B------:R-:W-:Y:S05]  /*11410*/  BSYNC B1 ;  /* 0x0000000000017941 */ /* 0x000fea0003800000 */
.L_x_121:
[----:B-----5:R-:W-:Y:S01]  /*11420*/  LOP3.LUT R6, R6, 0xff, RZ, 0xc0, !PT ;  /* 0x000000ff06067812 */ /* 0x020fe200078ec0ff */
[----:B------:R-:W-:Y:S01]  /*11430*/  BSSY B1, `(.L_x_123) ;  /* 0x000000b000017945 */ /* 0x000fe20003800000 */
[----:B------:R-:W-:Y:S02]  /*11440*/  ISETP.LT.OR P2, PT, R0, 0x5a, !P0 ;  /* 0x0000005a0000780c */ /* 0x000fe40004741670 */
[----:B------:R-:W-:-:S05]  /*11450*/  F2FP.F16.E4M3.UNPACK_B R6, R6 ;  /* 0x00000006ff06723e */ /* 0x000fca00020006ff */
[----:B------:R-:W-:-:S05]  /*11460*/  HADD2.F32 R6, -RZ, R6.H0_H0 ;  /* 0x20000006ff067230 */ /* 0x000fca0000004100 */
[----:B0-----:R-:W-:Y:S01]  /*11470*/  FMUL R7, R6, UR23 ;  /* 0x0000001706077c20 */ /* 0x001fe20008400000 */
[----:B------:R-:W-:-:S03]  /*11480*/  PRMT R6, RZ, 0x7610, R6 ;  /* 0x00007610ff067816 */ /* 0x000fc60000000006 */
[----:B------:R-:W-:-:S05]  /*11490*/  FFMA R7, R176, UR22, R7 ;  /* 0x00000016b0077c23 */ /* 0x000fca0008000007 */
[----:B------:R-:W-:-:S05]  /*114a0*/  F2FP.SATFINITE.E4M3.F32.PACK_AB_MERGE_C R7, RZ, R7, RZ ;  /* 0x00000007ff07723e */ /* 0x000fca00048070ff */
[----:B------:R0:W-:Y:S01]  /*114b0*/  @!P3 STG.E.U8 desc[UR20][R2.64+0x58], R7 ;  /* 0x000058070200b986 */ /* 0x0001e2000c101114 */
[----:B------:R-:W-:Y:S05]  /*114c0*/  @P2 BRA `(.L_x_124) ;  /* 0x0000000000042947 */ /* 0x000fea0003800000 */
[----:B------:R0:W5:Y:S02]  /*114d0*/  LDG.E.U8 R6, desc[UR20][R30.64+0x59] ;  /* 0x000059141e067981 */ /* 0x000164000c1e1100 */
.L_x_124:
[----:B------:R-:W-:Y:S05]  /*114e0*/  BSYNC B1 ;  /* 0x0000000000017941 */ /* 0x000fea0003800000 */
.L_x_123:
        /* <DEDUP_REMOVED lines=12> */
.L_x_126:
[----:B------:R-:W-:Y:S05]  /*115b0*/  BSYNC B1 ;  /* 0x0000000000017941 */ /* 0x000fea0003800000 */
.L_x_125:
        /* <DEDUP_REMOVED lines=12> */
.L_x_128:
[----:B------:R-:W-:Y:S05]  /*11680*/  BSYNC B1 ;  /* 0x0000000000017941 */ /* 0x000fea0003800000 */
.L_x_127:
        /* <DEDUP_REMOVED lines=12> */
.L_x_130:
[----:B------:R-:W-:Y:S05]  /*11750*/  BSYNC B1 ;  /* 0x0000000000017941 */ /* 0x000fea0003800000 */
.L_x_129:
        /* <DEDUP_REMOVED lines=12> */
.L_x_132:
[----:B------:R-:W-:Y:S05]  /*11820*/  BSYNC B1 ;  /* 0x0000000000017941 */ /* 0x000fea0003800000 */
.L_x_131:
        /* <DEDUP_REMOVED lines=12> */
.L_x_134:
[----:B------:R-:W-:Y:S05]  /*118f0*/  BSYNC B1 ;  /* 0x0000000000017941 */ /* 0x000fea0003800000 */
.L_x_133:
        /* <DEDUP_REMOVED lines=12> */
.L_x_136:
[----:B------:R-:W-:Y:S05]  /*119c0*/  BSYNC B1 ;  /* 0x0000000000017941 */ /* 0x000fea0003800000 */
.L_x_135:
        /* <DEDUP_REMOVED lines=12> */
.L_x_138:
[----:B------:R-:W-:Y:S05]  /*11a90*/  BSYNC B1 ;  /* 0x0000000000017941 */ /* 0x000fea0003800000 */
.L_x_137:
        /* <DEDUP_REMOVED lines=12> */
.L_x_140:
[----:B------:R-:W-:Y:S05]  /*11b60*/  BSYNC B1 ;  /* 0x0000000000017941 */ /* 0x000fea0003800000 */
.L_x_139:
        /* <DEDUP_REMOVED lines=12> */
.L_x_142:
[----:B------:R-:W-:Y:S05]  /*11c30*/  BSYNC B1 ;  /* 0x0000000000017941 */ /* 0x000fea0003800000 */
.L_x_141:
        /* <DEDUP_REMOVED lines=12> */
.L_x_144:
[----:B------:R-:W-:Y:S05]  /*11d00*/  BSYNC B1 ;  /* 0x0000000000017941 */ /* 0x000fea0003800000 */
.L_x_143:
        /* <DEDUP_REMOVED lines=12> */
.L_x_146:
[----:B------:R-:W-:Y:S05]  /*11dd0*/  BSYNC B1 ;  /* 0x0000000000017941 */ /* 0x000fea0003800000 */
.L_x_145:
        /* <DEDUP_REMOVED lines=12> */
.L_x_148:
[----:B------:R-:W-:Y:S05]  /*11ea0*/  BSYNC B1 ;  /* 0x0000000000017941 */ /* 0x000fea0003800000 */
.L_x_147:
        /* <DEDUP_REMOVED lines=12> */
.L_x_150:
[----:B------:R-:W-:Y:S05]  /*11f70*/  BSYNC B1 ;  /* 0x0000000000017941 */ /* 0x000fea0003800000 */
.L_x_149:
        /* <DEDUP_REMOVED lines=12> */
.L_x_152:
[----:B------:R-:W-:Y:S05]  /*12040*/  BSYNC B1 ;  /* 0x0000000000017941 */ /* 0x000fea0003800000 */
.L_x_151:
        /* <DEDUP_REMOVED lines=12> */
.L_x_154:
[----:B------:R-:W-:Y:S05]  /*12110*/  BSYNC B1 ;  /* 0x0000000000017941 */ /* 0x000fea0003800000 */
.L_x_153:
        /* <DEDUP_REMOVED lines=12> */
.L_x_156:
[----:B------:R-:W-:Y:S05]  /*121e0*/  BSYNC B1 ;  /* 0x0000000000017941 */ /* 0x000fea0003800000 */
.L_x_155:
        /* <DEDUP_REMOVED lines=12> */
.L_x_158:
[----:B------:R-:W-:Y:S05]  /*122b0*/  BSYNC B1 ;  /* 0x0000000000017941 */ /* 0x000fea0003800000 */
.L_x_157:
        /* <DEDUP_REMOVED lines=12> */
.L_x_160:
[----:B------:R-:W-:Y:S05]  /*12380*/  BSYNC B1 ;  /* 0x0000000000017941 */ /* 0x000fea0003800000 */
.L_x_159:
        /* <DEDUP_REMOVED lines=12> */
.L_x_162:
[----:B------:R-:W-:Y:S05]  /*12450*/  BSYNC B1 ;  /* 0x0000000000017941 */ /* 0x000fea0003800000 */
.L_x_161:
        /* <DEDUP_REMOVED lines=12> */
.L_x_164:
[----:B------:R-:W-:Y:S05]  /*12520*/  BSYNC B1 ;  /* 0x0000000000017941 */ /* 0x000fea0003800000 */
.L_x_163:
        /* <DEDUP_REMOVED lines=12> */
.L_x_166:
[----:B------:R-:W-:Y:S05]  /*125f0*/  BSYNC B1 ;  /* 0x0000000000017941 */ /* 0x000fea0003800000 */
.L_x_165:
        /* <DEDUP_REMOVED lines=12> */
.L_x_168:
[----:B------:R-:W-:Y:S05]  /*126c0*/  BSYNC B1 ;  /* 0x0000000000017941 */ /* 0x000fea0003800000 */
.L_x_167:
        /* <DEDUP_REMOVED lines=12> */
.L_x_170:
[----:B------:R-:W-:Y:S05]  /*12790*/  BSYNC B1 ;  /* 0x0000000000017941 */ /* 0x000fea0003800000 */
.L_x_169:
        /* <DEDUP_REMOVED lines=12> */
.L_x_172:
[----:B------:R-:W-:Y:S05]  /*12860*/  BSYNC B1 ;  /* 0x0000000000017941 */ /* 0x000fea0003800000 */
.L_x_171:
        /* <DEDUP_REMOVED lines=12> */
.L_x_174:
[----:B------:R-:W-:Y:S05]  /*12930*/  BSYNC B1 ;  /* 0x0000000000017941 */ /* 0x000fea0003800000 */
.L_x_173:
        /* <DEDUP_REMOVED lines=12> */
.L_x_176:
[----:B------:R-:W-:Y:S05]  /*12a00*/  BSYNC B1 ;  /* 0x0000000000017941 */ /* 0x000fea0003800000 */
.L_x_175:
        /* <DEDUP_REMOVED lines=12> */
.L_x_178:
[----:B------:R-:W-:Y:S05]  /*12ad0*/  BSYNC B1 ;  /* 0x0000000000017941 */ /* 0x000fea0003800000 */
.L_x_177:
        /* <DEDUP_REMOVED lines=12> */
.L_x_180:
[----:B------:R-:W-:Y:S05]  /*12ba0*/  BSYNC B1 ;  /* 0x0000000000017941 */ /* 0x000fea0003800000 */
.L_x_179:
        /* <DEDUP_REMOVED lines=12> */
.L_x_182:
[----:B------:R-:W-:Y:S05]  /*12c70*/  BSYNC B1 ;  /* 0x0000000000017941 */ /* 0x000fea0003800000 */
.L_x_181:
        /* <DEDUP_REMOVED lines=12> */
.L_x_184:
[----:B------:R-:W-:Y:S05]  /*12d40*/  BSYNC B1 ;  /* 0x0000000000017941 */ /* 0x000fea0003800000 */
.L_x_183:
        /* <DEDUP_REMOVED lines=12> */
.L_x_186:
[----:B------:R-:W-:Y:S05]  /*12e10*/  BSYNC B1 ;  /* 0x0000000000017941 */ /* 0x000fea0003800000 */
.L_x_185:
        /* <DEDUP_REMOVED lines=12> */
.L_x_188:
[----:B------:R-:W-:Y:S05]  /*12ee0*/  BSYNC B1 ;  /* 0x0000000000017941 */ /* 0x000fea0003800000 */
.L_x_187:
        /* <DEDUP_REMOVED lines=12> */
.L_x_190:
[----:B------:R-:W-:Y:S05]  /*12fb0*/  BSYNC B1 ;  /* 0x0000000000017941 */ /* 0x000fea0003800000 */
.L_x_189:
        /* <DEDUP_REMOVED lines=12> */
.L_x_192:
[----:B------:R-:W-:Y:S05]  /*13080*/  BSYNC B1 ;  /* 0x0000000000017941 */ /* 0x000fea0003800000 */
.L_x_191:
        /* <DEDUP_REMOVED lines=12> */
.L_x_194:
[----:B------:R-:W-:Y:S05]  /*13150*/  BSYNC B1 ;  /* 0x0000000000017941 */ /* 0x000fea0003800000 */
.L_x_193:
        /* <DEDUP_REMOVED lines=12> */
.L_x_196:
[----:B------:R-:W-:Y:S05]  /*13220*/  BSYNC B1 ;  /* 0x0000000000017941 */ /* 0x000fea0003800000 */
.L_x_195:
        /* <DEDUP_REMOVED lines=12> */
.L_x_198:
[----:B------:R-:W-:Y:S05]  /*132f0*/  BSYNC B1 ;  /* 0x0000000000017941 */ /* 0x000fea0003800000 */
.L_x_197:
        /* <DEDUP_REMOVED lines=12> */
.L_x_200:
[----:B------:R-:W-:Y:S05]  /*133c0*/  BSYNC B1 ;  /* 0x0000000000017941 */ /* 0x000fea0003800000 */
.L_x_199:
        /* <DEDUP_REMOVED lines=12> */
.L_x_202:
[----:B------:R-:W-:Y:S05]  /*13490*/  BSYNC B1 ;  /* 0x0000000000017941 */ /* 0x000fea0003800000 */
.L_x_201:
        /* <DEDUP_REMOVED lines=12> */
.L_x_204:
[----:B------:R-:W-:Y:S05]  /*13560*/  BSYNC B1 ;  /* 0x0000000000017941 */ /* 0x000fea0003800000 */
.L_x_203:
        /* <DEDUP_REMOVED lines=12> */
.L_x_206:
[----:B------:R-:W-:Y:S05]  /*13630*/  BSYNC B1 ;  /* 0x0000000000017941 */ /* 0x000fea0003800000 */
.L_x_205:
        /* <DEDUP_REMOVED lines=12> */
.L_x_208:
[----:B------:R-:W-:Y:S05]  /*13700*/  BSYNC B1 ;  /* 0x0000000000017941 */ /* 0x000fea0003800000 */
.L_x_207:
        /* <DEDUP_REMOVED lines=12> */
.L_x_210:
[----:B------:R-:W-:Y:S05]  /*137d0*/  BSYNC B1 ;  /* 0x0000000000017941 */ /* 0x000fea0003800000 */
.L_x_209:
        /* <DEDUP_REMOVED lines=12> */
.L_x_212:
[----:B------:R-:W-:Y:S05]  /*138a0*/  BSYNC B1 ;  /* 0x0000000000017941 */ /* 0x000fea0003800000 */
.L_x_211:
        /* <DEDUP_REMOVED lines=12> */
.L_x_214:
[----:B------:R-:W-:Y:S05]  /*13970*/  BSYNC B1 ;  /* 0x0000000000017941 */ /* 0x000fea0003800000 */
.L_x_213:
        /* <DEDUP_REMOVED lines=12> */
.L_x_216:
[----:B------:R-:W-:Y:S05]  /*13a40*/  BSYNC B1 ;  /* 0x0000000000017941 */ /* 0x000fea0003800000 */
.L_x_215:
        /* <DEDUP_REMOVED lines=12> */
.L_x_218:
[----:B------:R-:W-:Y:S05]  /*13b10*/  BSYNC B1 ;  /* 0x0000000000017941 */ /* 0x000fea0003800000 */
.L_x_217:
        /* <DEDUP_REMOVED lines=12> */
.L_x_220:
[----:B------:R-:W-:Y:S05]  /*13be0*/  BSYNC B1 ;  /* 0x0000000000017941 */ /* 0x000fea0003800000 */
.L_x_219:
        /* <DEDUP_REMOVED lines=12> */
.L_x_222:
[----:B------:R-:W-:Y:S05]  /*13cb0*/  BSYNC B1 ;  /* 0x0000000000017941 */ /* 0x000fea0003800000 */
.L_x_221:
        /* <DEDUP_REMOVED lines=12> */
.L_x_224:
[----:B------:R-:W-:Y:S05]  /*13d80*/  BSYNC B1 ;  /* 0x0000000000017941 */ /* 0x000fea0003800000 */
.L_x_223:
        /* <DEDUP_REMOVED lines=12> */
.L_x_226:
[----:B------:R-:W-:Y:S05]  /*13e50*/  BSYNC B1 ;  /* 0x0000000000017941 */ /* 0x000fea0003800000 */
.L_x_225:
        /* <DEDUP_REMOVED lines=12> */
.L_x_228:
[----:B------:R-:W-:Y:S05]  /*13f20*/  BSYNC B1 ;  /* 0x0000000000017941 */ /* 0x000fea0003800000 */
.L_x_227:
        /* <DEDUP_REMOVED lines=12> */
.L_x_230:
[----:B------:R-:W-:Y:S05]  /*13ff0*/  BSYNC B1 ;  /* 0x0000000000017941 */ /* 0x000fea0003800000 */
.L_x_229:
        /* <DEDUP_REMOVED lines=12> */
.L_x_232:
[----:B------:R-:W-:Y:S05]  /*140c0*/  BSYNC B1 ;  /* 0x0000000000017941 */ /* 0x000fea0003800000 */
.L_x_231:
        /* <DEDUP_REMOVED lines=12> */
.L_x_234:
[----:B------:R-:W-:Y:S05]  /*14190*/  BSYNC B1 ;  /* 0x0000000000017941 */ /* 0x000fea0003800000 */
.L_x_233:
        /* <DEDUP_REMOVED lines=12> */
.L_x_236:
[----:B------:R-:W-:Y:S05]  /*14260*/  BSYNC B1 ;  /* 0x0000000000017941 */ /* 0x000fea0003800000 */
.L_x_235:
        /* <DEDUP_REMOVED lines=12> */
.L_x_238:
[----:B------:R-:W-:Y:S05]  /*14330*/  BSYNC B1 ;  /* 0x0000000000017941 */ /* 0x000fea0003800000 */
.L_x_237:
        /* <DEDUP_REMOVED lines=12> */
.L_x_240:
[----:B------:R-:W-:Y:S05]  /*14400*/  BSYNC B1 ;  /* 0x0000000000017941 */ /* 0x000fea0003800000 */
.L_x_239:
        /* <DEDUP_REMOVED lines=12> */
.L_x_242:
[----:B------:R-:W-:Y:S05]  /*144d0*/  BSYNC B1 ;  /* 0x0000000000017941 */ /* 0x000fea0003800000 */
.L_x_241:
        /* <DEDUP_REMOVED lines=12> */
.L_x_244:
[----:B------:R-:W-:Y:S05]  /*145a0*/  BSYNC B1 ;  /* 0x0000000000017941 */ /* 0x000fea0003800000 */
.L_x_243:
        /* <DEDUP_REMOVED lines=12> */
.L_x_246:
[----:B------:R-:W-:Y:S05]  /*14670*/  BSYNC B1 ;  /* 0x0000000000017941 */ /* 0x000fea0003800000 */
.L_x_245:
[----:B0-----:R-:W2:Y:S01]  /*14680*/  LDL.LU R7, [R1+0x200] ;  /* 0x0002000001077983 */ /* 0x001ea20000300800 */
[----:B-----5:R-:W-:Y:S01]  /*14690*/  LOP3.LUT R6, R6, 0xff, RZ, 0xc0, !PT ;  /* 0x000000ff06067812 */ /* 0x020fe200078ec0ff */
[----:B------:R-:W-:Y:S01]  /*146a0*/  BSSY B1, `(.L_x_247) ;  /* 0x000000b000017945 */ /* 0x000fe20003800000 */
[----:B------:R-:W-:Y:S02]  /*146b0*/  ISETP.LT.OR P2, PT, R0, 0xd2, !P1 ;  /* 0x000000d20000780c */ /* 0x000fe40004f41670 */
[----:B------:R-:W-:-:S05]  /*146c0*/  F2FP.F16.E4M3.UNPACK_B R6, R6 ;  /* 0x00000006ff06723e */ /* 0x000fca00020006ff */
[----:B------:R-:W-:-:S05]  /*146d0*/  HADD2.F32 R6, -RZ, R6.H0_H0 ;  /* 0x20000006ff067230 */ /* 0x000fca0000004100 */
[----:B------:R-:W-:-:S04]  /*146e0*/  FMUL R6, R6, UR23 ;  /* 0x0000001706067c20 */ /* 0x000fc80008400000 */
[----:B--2---:R-:W-:-:S05]  /*146f0*/  FFMA R6, R7, UR22, R6 ;  /* 0x0000001607067c23 */ /* 0x004fca0008000006 */
[----:B------:R-:W-:Y:S02]  /*14700*/  F2FP.SATFINITE.E4M3.F32.PACK_AB_MERGE_C R7, RZ, R6, RZ ;  /* 0x00000006ff07723e */ /* 0x000fe400048070ff */
[----:B------:R-:W-:-:S03]  /*14710*/  PRMT R6, RZ, 0x7610, R6 ;  /* 0x00007610ff067816 */ /* 0x000fc60000000006 */
[----:B------:R0:W-:Y:S01]  /*14720*/  @!P3 STG.E.U8 desc[UR20][R24.64+0xd0], R7 ;  /* 0x0000d0071800b986 */ /* 0x0001e2000c101114 */
[----:B------:R-:W-:Y:S05]  /*14730*/  @P2 BRA `(.L_x_248) ;  /* 0x0000000000042947 */ /* 0x000fea0003800000 */
[----:B------:R2:W5:Y:S02]  /*14740*/  LDG.E.U8 R6, desc[UR20][R4.64+0xd1] ;  /* 0x0000d11404067981 */ /* 0x000564000c1e1100 */
.L_x_248:
[----:B------:R-:W-:Y:S05]  /*14750*/  BSYNC B1 ;  /* 0x0000000000017941 */ /* 0x000fea0003800000 */
.L_x_247:
[----:B0-----:R-:W3:Y:S01]  /*14760*/  LDL.LU R7, [R1+0x204] ;  /* 0x0002040001077983 */ /* 0x001ee20000300800 */
[----:B-----5:R-:W-:Y:S01]  /*14770*/  LOP3.LUT R6, R6, 0xff, RZ, 0xc0, !PT ;  /* 0x000000ff06067812 */ /* 0x020fe200078ec0ff */
[----:B------:R-:W-:Y:S01]  /*14780*/  BSSY B1, `(.L_x_249) ;  /* 0x000000b000017945 */ /* 0x000fe20003800000 */
[----:B------:R-:W-:Y:S02]  /*14790*/  ISETP.LT.OR P3, PT, R0, 0xd9, !P0 ;  /* 0x000000d90000780c */ /* 0x000fe40004761670 */
[----:B------:R-:W-:-:S05]  /*147a0*/  F2FP.F16.E4M3.UNPACK_B R6, R6 ;  /* 0x00000006ff06723e */ /* 0x000fca00020006ff */
[----:B------:R-:W-:-:S05]  /*147b0*/  HADD2.F32 R6, -RZ, R6.H0_H0 ;  /* 0x20000006ff067230 */ /* 0x000fca0000004100 */
[----:B------:R-:W-:-:S04]  /*147c0*/  FMUL R6, R6, UR23 ;  /* 0x0000001706067c20 */ /* 0x000fc80008400000 */
[----:B---3--:R-:W-:-:S05]  /*147d0*/  FFMA R6, R7, UR22, R6 ;  /* 0x0000001607067c23 */ /* 0x008fca0008000006 */
[----:B------:R-:W-:Y:S02]  /*147e0*/  F2FP.SATFINITE.E4M3.F32.PACK_AB_MERGE_C R7, RZ, R6, RZ ;  /* 0x00000006ff07723e */ /* 0x000fe400048070ff */
[----:B------:R-:W-:-:S03]  /*147f0*/  PRMT R6, RZ, 0x7610, R6 ;  /* 0x00007610ff067816 */ /* 0x000fc60000000006 */
[----:B------:R0:W-:Y:S01]  /*14800*/  @!P2 STG.E.U8 desc[UR20][R24.64+0xd1], R7 ;  /* 0x0000d1071800a986 */ /* 0x0001e2000c101114 */
[----:B------:R-:W-:Y:S05]  /*14810*/  @P3 BRA `(.L_x_250) ;  /* 0x0000000000043947 */ /* 0x000fea0003800000 */
[----:B------:R3:W5:Y:S02]  /*14820*/  LDG.E.U8 R6, desc[UR20][R30.64+0xd8] ;  /* 0x0000d8141e067981 */ /* 0x000764000c1e1100 */
.L_x_250:
[----:B------:R-:W-:Y:S05]  /*14830*/  BSYNC B1 ;  /* 0x0000000000017941 */ /* 0x000fea0003800000 */
.L_x_249:
        /* <DEDUP_REMOVED lines=13> */
.L_x_252:
[----:B------:R-:W-:Y:S05]  /*14910*/  BSYNC B1 ;  /* 0x0000000000017941 */ /* 0x000fea0003800000 */
.L_x_251:
        /* <DEDUP_REMOVED lines=13> */
.L_x_254:
[----:B------:R-:W-:Y:S05]  /*149f0*/  BSYNC B1 ;  /* 0x0000000000017941 */ /* 0x000fea0003800000 */
.L_x_253:
        /* <DEDUP_REMOVED lines=13> */
.L_x_256:
[----:B------:R-:W-:Y:S05]  /*14ad0*/  BSYNC B1 ;  /* 0x0000000000017941 */ /* 0x000fea0003800000 */
.L_x_255:
        /* <DEDUP_REMOVED lines=13> */
.L_x_258:
[----:B------:R-:W-:Y:S05]  /*14bb0*/  BSYNC B1 ;  /* 0x0000000000017941 */ /* 0x000fea0003800000 */
.L_x_257:
        /* <DEDUP_REMOVED lines=13> */
.L_x_260:
[----:B------:R-:W-:Y:S05]  /*14c90*/  BSYNC B1 ;  /* 0x0000000000017941 */ /* 0x000fea0003800000 */
.L_x_259:
        /* <DEDUP_REMOVED lines=13> */
.L_x_262:
[----:B------:R-:W-:Y:S05]  /*14d70*/  BSYNC B1 ;  /* 0x0000000000017941 */ /* 0x000fea0003800000 */
.L_x_261:
        /* <DEDUP_REMOVED lines=13> */
.L_x_264:
[----:B------:R-:W-:Y:S05]  /*14e50*/  BSYNC B1 ;  /* 0x0000000000017941 */ /* 0x000fea0003800000 */
.L_x_263:
        /* <DEDUP_REMOVED lines=13> */
.L_x_266:
[----:B------:R-:W-:Y:S05]  /*14f30*/  BSYNC B1 ;  /* 0x0000000000017941 */ /* 0x000fea0003800000 */
.L_x_265:
        /* <DEDUP_REMOVED lines=13> */
.L_x_268:
[----:B------:R-:W-:Y:S05]  /*15010*/  BSYNC B1 ;  /* 0x0000000000017941 */ /* 0x000fea0003800000 */
.L_x_267:
        /* <DEDUP_REMOVED lines=13> */
.L_x_270:
[----:B------:R-:W-:Y:S05]  /*150f0*/  BSYNC B1 ;  /* 0x0000000000017941 */ /* 0x000fea0003800000 */
.L_x_269:
        /* <DEDUP_REMOVED lines=13> */
.L_x_272:
[----:B------:R-:W-:Y:S05]  /*151d0*/  BSYNC B1 ;  /* 0x0000000000017941 */ /* 0x000fea0003800000 */
.L_x_271:
        /* <DEDUP_REMOVED lines=13> */
.L_x_274:
[----:B------:R-:W-:Y:S05]  /*152b0*/  BSYNC B1 ;  /* 0x0000000000017941 */ /* 0x000fea0003800000 */
.L_x_273:
        /* <DEDUP_REMOVED lines=13> */
.L_x_276:
[----:B------:R-:W-:Y:S05]  /*15390*/  BSYNC B1 ;  /* 0x0000000000017941 */ /* 0x000fea0003800000 */
.L_x_275:
        /* <DEDUP_REMOVED lines=13> */
.L_x_278:
[----:B------:R-:W-:Y:S05]  /*15470*/  BSYNC B1 ;  /* 0x0000000000017941 */ /* 0x000fea0003800000 */
.L_x_277:
        /* <DEDUP_REMOVED lines=13> */
.L_x_280:
[----:B------:R-:W-:Y:S05]  /*15550*/  BSYNC B1 ;  /* 0x0000000000017941 */ /* 0x000fea0003800000 */
.L_x_279:
        /* <DEDUP_REMOVED lines=13> */
.L_x_282:
[----:B------:R-:W-:Y:S05]  /*15630*/  BSYNC B1 ;  /* 0x0000000000017941 */ /* 0x000fea0003800000 */
.L_x_281:
        /* <DEDUP_REMOVED lines=13> */
.L_x_284:
[----:B------:R-:W-:Y:S05]  /*15710*/  BSYNC B1 ;  /* 0x0000000000017941 */ /* 0x000fea0003800000 */
.L_x_283:
        /* <DEDUP_REMOVED lines=13> */
.L_x_286:
[----:B------:R-:W-:Y:S05]  /*157f0*/  BSYNC B1 ;  /* 0x0000000000017941 */ /* 0x000fea0003800000 */
.L_x_285:
[----:B0-----:R-:W2:Y:S01]  /*15800*/  LDL.LU R3, [R1+0x250] ;  /* 0x0002500001037983 */ /* 0x001ea20000300800 */
[----:B-----5:R-:W-:Y:S01]  /*15810*/  LOP3.LUT R6, R6, 0xff, RZ, 0xc0, !PT ;  /* 0x000000ff06067812 */ /* 0x020fe200078ec0ff */
[----:B------:R-:W-:Y:S01]  /*15820*/  BSSY B1, `(.L_x_287) ;  /* 0x000000b000017945 */ /* 0x000fe20003800000 */
[----:B------:R-:W-:Y:S02]  /*15830*/  ISETP.LT.OR P1, PT, R0, 0xfa, !P1 ;  /* 0x000000fa0000780c */ /* 0x000fe40004f21670 */
[----:B------:R-:W-:Y:S02]  /*15840*/  F2FP.F16.E4M3.UNPACK_B R6, R6 ;  /* 0x00000006ff06723e */ /* 0x000fe400020006ff */
[----:B------:R-:W-:-:S03]  /*15850*/  PRMT R2, RZ, 0x7610, R2 ;  /* 0x00007610ff027816 */ /* 0x000fc60000000002 */
[----:B------:R-:W-:-:S05]  /*15860*/  HADD2.F32 R6, -RZ, R6.H0_H0 ;  /* 0x20000006ff067230 */ /* 0x000fca0000004100 */
[----:B------:R-:W-:-:S04]  /*15870*/  FMUL R6, R6, UR23 ;  /* 0x0000001706067c20 */ /* 0x000fc80008400000 */
[----:B--2---:R-:W-:-:S05]  /*15880*/  FFMA R6, R3, UR22, R6 ;  /* 0x0000001603067c23 */ /* 0x004fca0008000006 */
[----:B------:R-:W-:-:S05]  /*15890*/  F2FP.SATFINITE.E4M3.F32.PACK_AB_MERGE_C R3, RZ, R6, RZ ;  /* 0x00000006ff03723e */ /* 0x000fca00048070ff */
[----:B------:R0:W-:Y:S01]  /*158a0*/  @!P2 STG.E.U8 desc[UR20][R24.64+0xf8], R3 ;  /* 0x0000f8031800a986 */ /* 0x0001e2000c101114 */
[----:B------:R-:W-:Y:S05]  /*158b0*/  @P1 BRA `(.L_x_288) ;  /* 0x0000000000041947 */ /* 0x000fea0003800000 */
[----:B------:R2:W5:Y:S02]  /*158c0*/  LDG.E.U8 R2, desc[UR20][R4.64+0xf9] ;  /* 0x0000f91404027981 */ /* 0x000564000c1e1100 */
.L_x_288:
[----:B------:R-:W-:Y:S05]  /*158d0*/  BSYNC B1 ;  /* 0x0000000000017941 */ /* 0x000fea0003800000 */
.L_x_287:
[----:B------:R-:W2:Y:S01]  /*158e0*/  LDL.LU R7, [R1+0x254] ;  /* 0x0002540001077983 */ /* 0x000ea20000300800 */
[----:B-----5:R-:W-:Y:S01]  /*158f0*/  LOP3.LUT R2, R2, 0xff, RZ, 0xc0, !PT ;  /* 0x000000ff02027812 */ /* 0x020fe200078ec0ff */
[----:B------:R-:W-:Y:S01]  /*15900*/  BSSY B1, `(.L_x_289) ;  /* 0x0000013000017945 */ /* 0x000fe20003800000 */
[----:B--234-:R-:W-:Y:S02]  /*15910*/  IADD3 R5, P0, R33, 0x80, RZ ;  /* 0x0000008021057810 */ /* 0x01cfe40007f1e0ff */
[----:B------:R-:W-:-:S03]  /*15920*/  F2FP.F16.E4M3.UNPACK_B R2, R2 ;  /* 0x00000002ff02723e */ /* 0x000fc600020006ff */
[----:B0-----:R-:W-:Y:S01]  /*15930*/  IMAD.X R3, RZ, RZ, R35, P0 ;  /* 0x000000ffff037224 */ /* 0x001fe200000e0623 */
[----:B------:R-:W-:Y:S01]  /*15940*/  ISETP.GE.AND P0, PT, R32, 0x81, PT ;  /* 0x000000812000780c */ /* 0x000fe20003f06270 */
[----:B------:R-:W-:Y:S02]  /*15950*/  HADD2.F32 R2, -RZ, R2.H0_H0 ;  /* 0x20000002ff027230 */ /* 0x000fe40000004100 */
[----:B------:R-:W-:Y:S01]  /*15960*/  IMAD R6, R3, UR6, RZ ;  /* 0x0000000603067c24 */ /* 0x000fe2000f8e02ff */
[----:B------:R-:W-:Y:S02]  /*15970*/  ISETP.LT.OR P3, PT, R0, 0x1, !P0 ;  /* 0x000000010000780c */ /* 0x000fe40004761670 */
[----:B------:R-:W-:Y:S01]  /*15980*/  FMUL R4, R2, UR23 ;  /* 0x0000001702047c20 */ /* 0x000fe20008400000 */
[----:B------:R-:W-:-:S04]  /*15990*/  IMAD.WIDE.U32 R2, R5, UR6, R36 ;  /* 0x0000000605027c25 */ /* 0x000fc8000f8e0024 */
[----:B------:R-:W-:Y:S01]  /*159a0*/  IMAD R5, R5, UR7, R6 ;  /* 0x0000000705057c24 */ /* 0x000fe2000f8e0206 */
[----:B------:R-:W-:-:S04]  /*159b0*/  IADD3 R2, P2, R2, UR10, RZ ;  /* 0x0000000a02027c10 */ /* 0x000fc8000ff5e0ff */
[----:B------:R-:W-:Y:S01]  /*159c0*/  IADD3.X R3, R3, UR11, R5, P2, !PT ;  /* 0x0000000b03037c10 */ /* 0x000fe200097fe405 */
[----:B------:R-:W-:-:S05]  /*159d0*/  FFMA R4, R7, UR22, R4 ;  /* 0x0000001607047c23 */ /* 0x000fca0008000004 */
[----:B------:R-:W-:Y:S02]  /*159e0*/  F2FP.SATFINITE.E4M3.F32.PACK_AB_MERGE_C R7, RZ, R4, RZ ;  /* 0x00000004ff07723e */ /* 0x000fe400048070ff */
[----:B------:R-:W-:-:S03]  /*159f0*/  PRMT R4, RZ, 0x7610, R4 ;  /* 0x00007610ff047816 */ /* 0x000fc60000000004 */
[----:B------:R0:W-:Y:S01]  /*15a00*/  @!P1 STG.E.U8 desc[UR20][R24.64+0xf9], R7 ;  /* 0x0000f90718009986 */ /* 0x0001e2000c101114 */
[----:B------:R-:W-:Y:S05]  /*15a10*/  @P3 BRA `(.L_x_290) ;  /* 0x0000000000043947 */ /* 0x000fea0003800000 */
[----:B------:R2:W5:Y:S02]  /*15a20*/  LDG.E.U8 R4, desc[UR20][R2.64] ;  /* 0x0000001402047981 */ /* 0x000564000c1e1100 */
.L_x_290:
[----:B------:R-:W-:Y:S05]  /*15a30*/  BSYNC B1 ;  /* 0x0000000000017941 */ /* 0x000fea0003800000 */
.L_x_289:
[----:B------:R-:W3:Y:S01]  /*15a40*/  LDL.LU R5, [R1+0x258] ;  /* 0x0002580001057983 */ /* 0x000ee20000300800 */
        /* <DEDUP_REMOVED lines=12> */
.L_x_292:
[----:B------:R-:W-:Y:S05]  /*15b10*/  BSYNC B1 ;  /* 0x0000000000017941 */ /* 0x000fea0003800000 */
.L_x_291:
[----:B---3--:R-:W3:Y:S01]  /*15b20*/  LDL.LU R5, [R1+0x25c] ;  /* 0x00025c0001057983 */ /* 0x008ee20000300800 */
[----:B-----5:R-:W-:Y:S01]  /*15b30*/  LOP3.LUT R4, R4, 0xff, RZ, 0xc0, !PT ;  /* 0x000000ff04047812 */ /* 0x020fe200078ec0ff */
[----:B------:R-:W-:Y:S01]  /*15b40*/  BSSY B1, `(.L_x_293) ;  /* 0x0000013000017945 */ /* 0x000fe20003800000 */
[----:B------:R-:W-:Y:S02]  /*15b50*/  IADD3 R33, P1, R33, 0x88, RZ ;  /* 0x0000008821217810 */ /* 0x000fe40007f3e0ff */
[----:B------:R-:W-:Y:S02]  /*15b60*/  F2FP.F16.E4M3.UNPACK_B R4, R4 ;  /* 0x00000004ff04723e */ /* 0x000fe400020006ff */
[----:B------:R-:W-:Y:S01]  /*15b70*/  PRMT R6, RZ, 0x7610, R6 ;  /* 0x00007610ff067816 */ /* 0x000fe20000000006 */
[----:B------:R-:W-:Y:S01]  /*15b80*/  IMAD.X R34, RZ, RZ, R35, P1 ;  /* 0x000000ffff227224 */ /* 0x000fe200008e0623 */
[----:B------:R-:W-:Y:S01]  /*15b90*/  ISETP.GE.AND P1, PT, R32, 0x89, PT ;  /* 0x000000892000780c */ /* 0x000fe20003f26270 */
[----:B------:R-:W-:-:S02]  /*15ba0*/  HADD2.F32 R4, -RZ, R4.H0_H0 ;  /* 0x20000004ff047230 */ /* 0x000fc40000004100 */
[----:B------:R-:W-:Y:S01]  /*15bb0*/  IMAD R34, R34, UR6, RZ ;  /* 0x0000000622227c24 */ /* 0x000fe2000f8e02ff */
[----:B------:R-:W-:Y:S01]  /*15bc0*/  ISETP.LT.OR P5, PT, R0, 0x1, !P1 ;  /* 0x000000010000780c */ /* 0x000fe20004fa1670 */
[----:B------:R-:W-:-:S04]  /*15bd0*/  IMAD.WIDE.U32 R36, R33, UR6, R36 ;  /* 0x0000000621247c25 */ /* 0x000fc8000f8e0024 */
[----:B------:R-:W-:Y:S01]  /*15be0*/  FMUL R4, R4, UR23 ;  /* 0x0000001704047c20 */ /* 0x000fe20008400000 */
[----:B------:R-:W-:-:S03]  /*15bf0*/  IMAD R33, R33, UR7, R34 ;  /* 0x0000000721217c24 */ /* 0x000fc6000f8e0222 */
[----:B---3--:R-:W-:Y:S01]  /*15c00*/  FFMA R5, R5, UR22, R4 ;  /* 0x0000001605057c23 */ /* 0x008fe20008000004 */
[----:B------:R-:W-:-:S04]  /*15c10*/  IADD3 R4, P3, R36, UR10, RZ ;  /* 0x0000000a24047c10 */ /* 0x000fc8000ff7e0ff */
[----:B0-----:R-:W-:Y:S02]  /*15c20*/  F2FP.SATFINITE.E4M3.F32.PACK_AB_MERGE_C R7, RZ, R5, RZ ;  /* 0x00000005ff07723e */ /* 0x001fe400048070ff */
[----:B------:R-:W-:-:S03]  /*15c30*/  IADD3.X R5, R37, UR11, R33, P3, !PT ;  /* 0x0000000b25057c10 */ /* 0x000fc60009ffe421 */
[----:B------:R0:W-:Y:S01]  /*15c40*/  @!P2 STG.E.U8 desc[UR20][R28.64+0x1], R7 ;  /* 0x000001071c00a986 */ /* 0x0001e2000c101114 */
[----:B------:R-:W-:Y:S05]  /*15c50*/  @P5 BRA `(.L_x_294) ;  /* 0x0000000000045947 */ /* 0x000fea0003800000 */
[----:B------:R3:W5:Y:S02]  /*15c60*/  LDG.E.U8 R6, desc[UR20][R4.64] ;  /* 0x0000001404067981 */ /* 0x000764000c1e1100 */
.L_x_294:
[----:B------:R-:W-:Y:S05]  /*15c70*/  BSYNC B1 ;  /* 0x0000000000017941 */ /* 0x000fea0003800000 */
.L_x_293:
        /* <DEDUP_REMOVED lines=13> */
.L_x_296:
[----:B------:R-:W-:Y:S05]  /*15d50*/  BSYNC B1 ;  /* 0x0000000000017941 */ /* 0x000fea0003800000 */
.L_x_295:
        /* <DEDUP_REMOVED lines=13> */
.L_x_298:
[----:B------:R-:W-:Y:S05]  /*15e30*/  BSYNC B1 ;  /* 0x0000000000017941 */ /* 0x000fea0003800000 */
.L_x_297:
        /* <DEDUP_REMOVED lines=13> */
.L_x_300:
[----:B------:R-:W-:Y:S05]  /*15f10*/  BSYNC B1 ;  /* 0x0000000000017941 */ /* 0x000fea0003800000 */
.L_x_299:
        /* <DEDUP_REMOVED lines=13> */
.L_x_302:
[----:B------:R-:W-:Y:S05]  /*15ff0*/  BSYNC B1 ;  /* 0x0000000000017941 */ /* 0x000fea0003800000 */
.L_x_301:
        /* <DEDUP_REMOVED lines=13> */
.L_x_304:
[----:B------:R-:W-:Y:S05]  /*160d0*/  BSYNC B1 ;  /* 0x0000000000017941 */ /* 0x000fea0003800000 */
.L_x_303:
        /* <DEDUP_REMOVED lines=13> */
.L_x_306:
[----:B------:R-:W-:Y:S05]  /*161b0*/  BSYNC B1 ;  /* 0x0000000000017941 */ /* 0x000fea0003800000 */
.L_x_305:
        /* <DEDUP_REMOVED lines=13> */
.L_x_308:
[----:B------:R-:W-:Y:S05]  /*16290*/  BSYNC B1 ;  /* 0x0000000000017941 */ /* 0x000fea0003800000 */
.L_x_307:
        /* <DEDUP_REMOVED lines=13> */
.L_x_310:
[----:B------:R-:W-:Y:S05]  /*16370*/  BSYNC B1 ;  /* 0x0000000000017941 */ /* 0x000fea0003800000 */
.L_x_309:
        /* <DEDUP_REMOVED lines=13> */
.L_x_312:
[----:B------:R-:W-:Y:S05]  /*16450*/  BSYNC B1 ;  /* 0x0000000000017941 */ /* 0x000fea0003800000 */
.L_x_311:
        /* <DEDUP_REMOVED lines=13> */
.L_x_314:
[----:B------:R-:W-:Y:S05]  /*16530*/  BSYNC B1 ;  /* 0x0000000000017941 */ /* 0x000fea0003800000 */
.L_x_313:
        /* <DEDUP_REMOVED lines=13> */
.L_x_316:
[----:B------:R-:W-:Y:S05]  /*16610*/  BSYNC B1 ;  /* 0x0000000000017941 */ /* 0x000fea0003800000 */
.L_x_315:
        /* <DEDUP_REMOVED lines=13> */
.L_x_318:
[----:B------:R-:W-:Y:S05]  /*166f0*/  BSYNC B1 ;  /* 0x0000000000017941 */ /* 0x000fea0003800000 */
.L_x_317:
        /* <DEDUP_REMOVED lines=13> */
.L_x_320:
[----:B------:R-:W-:Y:S05]  /*167d0*/  BSYNC B1 ;  /* 0x0000000000017941 */ /* 0x000fea0003800000 */
.L_x_319:
        /* <DEDUP_REMOVED lines=13> */
.L_x_322:
[----:B------:R-:W-:Y:S05]  /*168b0*/  BSYNC B1 ;  /* 0x0000000000017941 */ /* 0x000fea0003800000 */
.L_x_321:
        /* <DEDUP_REMOVED lines=13> */
.L_x_324:
[----:B------:R-:W-:Y:S05]  /*16990*/  BSYNC B1 ;  /* 0x0000000000017941 */ /* 0x000fea0003800000 */
.L_x_323:
        /* <DEDUP_REMOVED lines=13> */
.L_x_326:
[----:B------:R-:W-:Y:S05]  /*16a70*/  BSYNC B1 ;  /* 0x0000000000017941 */ /* 0x000fea0003800000 */
.L_x_325:
        /* <DEDUP_REMOVED lines=13> */
.L_x_328:
[----:B------:R-:W-:Y:S05]  /*16b50*/  BSYNC B1 ;  /* 0x0000000000017941 */ /* 0x000fea0003800000 */
.L_x_327:
        /* <DEDUP_REMOVED lines=13> */
.L_x_330:
[----:B------:R-:W-:Y:S05]  /*16c30*/  BSYNC B1 ;  /* 0x0000000000017941 */ /* 0x000fea0003800000 */
.L_x_329:
        /* <DEDUP_REMOVED lines=13> */
.L_x_332:
[----:B------:R-:W-:Y:S05]  /*16d10*/  BSYNC B1 ;  /* 0x0000000000017941 */ /* 0x000fea0003800000 */
.L_x_331:
        /* <DEDUP_REMOVED lines=13> */
.L_x_334:
[----:B------:R-:W-:Y:S05]  /*16df0*/  BSYNC B1 ;  /* 0x0000000000017941 */ /* 0x000fea0003800000 */
.L_x_333:
        /* <DEDUP_REMOVED lines=13> */
.L_x_336:
[----:B------:R-:W-:Y:S05]  /*16ed0*/  BSYNC B1 ;  /* 0x0000000000017941 */ /* 0x000fea0003800000 */
.L_x_335:
        /* <DEDUP_REMOVED lines=13> */
.L_x_338:
[----:B------:R-:W-:Y:S05]  /*16fb0*/  BSYNC B1 ;  /* 0x0000000000017941 */ /* 0x000fea0003800000 */
.L_x_337:
        /* <DEDUP_REMOVED lines=13> */
.L_x_340:
[----:B------:R-:W-:Y:S05]  /*17090*/  BSYNC B1 ;  /* 0x0000000000017941 */ /* 0x000fea0003800000 */
.L_x_339:
        /* <DEDUP_REMOVED lines=13> */
.L_x_342:
[----:B------:R-:W-:Y:S05]  /*17170*/  BSYNC B1 ;  /* 0x0000000000017941 */ /* 0x000fea0003800000 */
.L_x_341:
        /* <DEDUP_REMOVED lines=13> */
.L_x_344:
[----:B------:R-:W-:Y:S05]  /*17250*/  BSYNC B1 ;  /* 0x0000000000017941 */ /* 0x000fea0003800000 */
.L_x_343:
        /* <DEDUP_REMOVED lines=13> */
.L_x_346:
[----:B------:R-:W-:Y:S05]  /*17330*/  BSYNC B1 ;  /* 0x0000000000017941 */ /* 0x000fea0003800000 */
.L_x_345:
        /* <DEDUP_REMOVED lines=13> */
.L_x_348:
[----:B------:R-:W-:Y:S05]  /*17410*/  BSYNC B1 ;  /* 0x0000000000017941 */ /* 0x000fea0003800000 */
.L_x_347:
        /* <DEDUP_REMOVED lines=13> */
.L_x_350:
[----:B------:R-:W-:Y:S05]  /*174f0*/  BSYNC B1 ;  /* 0x0000000000017941 */ /* 0x000fea0003800000 */
.L_x_349:
        /* <DEDUP_REMOVED lines=13> */
.L_x_352:
[----:B------:R-:W-:Y:S05]  /*175d0*/  BSYNC B1 ;  /* 0x0000000000017941 */ /* 0x000fea0003800000 */
.L_x_351:
        /* <DEDUP_REMOVED lines=13> */
.L_x_354:
[----:B------:R-:W-:Y:S05]  /*176b0*/  BSYNC B1 ;  /* 0x0000000000017941 */ /* 0x000fea0003800000 */
.L_x_353:
        /* <DEDUP_REMOVED lines=13> */
.L_x_356:
[----:B------:R-:W-:Y:S05]  /*17790*/  BSYNC B1 ;  /* 0x0000000000017941 */ /* 0x000fea0003800000 */
.L_x_355:
        /* <DEDUP_REMOVED lines=13> */
.L_x_358:
[----:B------:R-:W-:Y:S05]  /*17870*/  BSYNC B1 ;  /* 0x0000000000017941 */ /* 0x000fea0003800000 */
.L_x_357:
        /* <DEDUP_REMOVED lines=13> */
.L_x_360:
[----:B------:R-:W-:Y:S05]  /*17950*/  BSYNC B1 ;  /* 0x0000000000017941 */ /* 0x000fea0003800000 */
.L_x_359:
        /* <DEDUP_REMOVED lines=13> */
.L_x_362:
[----:B------:R-:W-:Y:S05]  /*17a30*/  BSYNC B1 ;  /* 0x0000000000017941 */ /* 0x000fea0003800000 */
.L_x_361:
        /* <DEDUP_REMOVED lines=13> */
.L_x_364:
[----:B------:R-:W-:Y:S05]  /*17b10*/  BSYNC B1 ;  /* 0x0000000000017941 */ /* 0x000fea0003800000 */
.L_x_363:
        /* <DEDUP_REMOVED lines=13> */
.L_x_366:
[----:B------:R-:W-:Y:S05]  /*17bf0*/  BSYNC B1 ;  /* 0x0000000000017941 */ /* 0x000fea0003800000 */
.L_x_365:
        /* <DEDUP_REMOVED lines=13> */
.L_x_368:
[----:B------:R-:W-:Y:S05]  /*17cd0*/  BSYNC B1 ;  /* 0x0000000000017941 */ /* 0x000fea0003800000 */
.L_x_367:
        /* <DEDUP_REMOVED lines=13> */
.L_x_370:
[----:B------:R-:W-:Y:S05]  /*17db0*/  BSYNC B1 ;  /* 0x0000000000017941 */ /* 0x000fea0003800000 */
.L_x_369:
        /* <DEDUP_REMOVED lines=13> */
.L_x_372:
[----:B------:R-:W-:Y:S05]  /*17e90*/  BSYNC B1 ;  /* 0x0000000000017941 */ /* 0x000fea0003800000 */
.L_x_371:
        /* <DEDUP_REMOVED lines=13> */
.L_x_374:
[----:B------:R-:W-:Y:S05]  /*17f70*/  BSYNC B1 ;  /* 0x0000000000017941 */ /* 0x000fea0003800000 */
.L_x_373:
        /* <DEDUP_REMOVED lines=13> */
.L_x_376:
[----:B------:R-:W-:Y:S05]  /*18050*/  BSYNC B1 ;  /* 0x0000000000017941 */ /* 0x000fea0003800000 */
.L_x_375:
        /* <DEDUP_REMOVED lines=13> */
.L_x_378:
[----:B------:R-:W-:Y:S05]  /*18130*/  BSYNC B1 ;  /* 0x0000000000017941 */ /* 0x000fea0003800000 */
.L_x_377:
        /* <DEDUP_REMOVED lines=13> */
.L_x_380:
[----:B------:R-:W-:Y:S05]  /*18210*/  BSYNC B1 ;  /* 0x0000000000017941 */ /* 0x000fea0003800000 */
.L_x_379:
        /* <DEDUP_REMOVED lines=13> */
.L_x_382:
[----:B------:R-:W-:Y:S05]  /*182f0*/  BSYNC B1 ;  /* 0x0000000000017941 */ /* 0x000fea0003800000 */
.L_x_381:
        /* <DEDUP_REMOVED lines=13> */
.L_x_384:
[----:B------:R-:W-:Y:S05]  /*183d0*/  BSYNC B1 ;  /* 0x0000000000017941 */ /* 0x000fea0003800000 */
.L_x_383:
        /* <DEDUP_REMOVED lines=13> */
.L_x_386:
[----:B------:R-:W-:Y:S05]  /*184b0*/  BSYNC B1 ;  /* 0x0000000000017941 */ /* 0x000fea0003800000 */
.L_x_385:
        /* <DEDUP_REMOVED lines=13> */
.L_x_388:
[----:B------:R-:W-:Y:S05]  /*18590*/  BSYNC B1 ;  /* 0x0000000000017941 */ /* 0x000fea0003800000 */
.L_x_387:
        /* <DEDUP_REMOVED lines=13> */
.L_x_390:
[----:B------:R-:W-:Y:S05]  /*18670*/  BSYNC B1 ;  /* 0x0000000000017941 */ /* 0x000fea0003800000 */
.L_x_389:
        /* <DEDUP_REMOVED lines=13> */
.L_x_392:
[----:B------:R-:W-:Y:S05]  /*18750*/  BSYNC B1 ;  /* 0x0000000000017941 */ /* 0x000fea0003800000 */
.L_x_391:
        /* <DEDUP_REMOVED lines=13> */
.L_x_394:
[----:B------:R-:W-:Y:S05]  /*18830*/  BSYNC B1 ;  /* 0x0000000000017941 */ /* 0x000fea0003800000 */
.L_x_393:
        /* <DEDUP_REMOVED lines=13> */
.L_x_396:
[----:B------:R-:W-:Y:S05]  /*18910*/  BSYNC B1 ;  /* 0x0000000000017941 */ /* 0x000fea0003800000 */
.L_x_395:
        /* <DEDUP_REMOVED lines=13> */
.L_x_398:
[----:B------:R-:W-:Y:S05]  /*189f0*/  BSYNC B1 ;  /* 0x0000000000017941 */ /* 0x000fea0003800000 */
.L_x_397:
        /* <DEDUP_REMOVED lines=13> */
.L_x_400:
[----:B------:R-:W-:Y:S05]  /*18ad0*/  BSYNC B1 ;  /* 0x0000000000017941 */ /* 0x000fea0003800000 */
.L_x_399:
        /* <DEDUP_REMOVED lines=13> */
.L_x_402:
[----:B------:R-:W-:Y:S05]  /*18bb0*/  BSYNC B1 ;  /* 0x0000000000017941 */ /* 0x000fea0003800000 */
.L_x_401:
        /* <DEDUP_REMOVED lines=13> */
.L_x_404:
[----:B------:R-:W-:Y:S05]  /*18c90*/  BSYNC B1 ;  /* 0x0000000000017941 */ /* 0x000fea0003800000 */
.L_x_403:
        /* <DEDUP_REMOVED lines=13> */
.L_x_406:
[----:B------:R-:W-:Y:S05]  /*18d70*/  BSYNC B1 ;  /* 0x0000000000017941 */ /* 0x000fea0003800000 */
.L_x_405:
        /* <DEDUP_REMOVED lines=13> */
.L_x_408:
[----:B------:R-:W-:Y:S05]  /*18e50*/  BSYNC B1 ;  /* 0x0000000000017941 */ /* 0x000fea0003800000 */
.L_x_407:
        /* <DEDUP_REMOVED lines=13> */
.L_x_410:
[----:B------:R-:W-:Y:S05]  /*18f30*/  BSYNC B1 ;  /* 0x0000000000017941 */ /* 0x000fea0003800000 */
.L_x_409:
        /* <DEDUP_REMOVED lines=13> */
.L_x_412:
[----:B------:R-:W-:Y:S05]  /*19010*/  BSYNC B1 ;  /* 0x0000000000017941 */ /* 0x000fea0003800000 */
.L_x_411:
        /* <DEDUP_REMOVED lines=13> */
.L_x_414:
[----:B------:R-:W-:Y:S05]  /*190f0*/  BSYNC B1 ;  /* 0x0000000000017941 */ /* 0x000fea0003800000 */
.L_x_413:
        /* <DEDUP_REMOVED lines=13> */
.L_x_416:
[----:B------:R-:W-:Y:S05]  /*191d0*/  BSYNC B1 ;  /* 0x0000000000017941 */ /* 0x000fea0003800000 */
.L_x_415:
        /* <DEDUP_REMOVED lines=13> */
.L_x_418:
[----:B------:R-:W-:Y:S05]  /*192b0*/  BSYNC B1 ;  /* 0x0000000000017941 */ /* 0x000fea0003800000 */
.L_x_417:
        /* <DEDUP_REMOVED lines=13> */
.L_x_420:
[----:B------:R-:W-:Y:S05]  /*19390*/  BSYNC B1 ;  /* 0x0000000000017941 */ /* 0x000fea0003800000 */
.L_x_419:
        /* <DEDUP_REMOVED lines=13> */
.L_x_422:
[----:B------:R-:W-:Y:S05]  /*19470*/  BSYNC B1 ;  /* 0x0000000000017941 */ /* 0x000fea0003800000 */
.L_x_421:
        /* <DEDUP_REMOVED lines=13> */
.L_x_424:
[----:B------:R-:W-:Y:S05]  /*19550*/  BSYNC B1 ;  /* 0x0000000000017941 */ /* 0x000fea0003800000 */
.L_x_423:
        /* <DEDUP_REMOVED lines=13> */
.L_x_426:
[----:B------:R-:W-:Y:S05]  /*19630*/  BSYNC B1 ;  /* 0x0000000000017941 */ /* 0x000fea0003800000 */
.L_x_425:
        /* <DEDUP_REMOVED lines=13> */
.L_x_428:
[----:B------:R-:W-:Y:S05]  /*19710*/  BSYNC B1 ;  /* 0x0000000000017941 */ /* 0x000fea0003800000 */
.L_x_427:
        /* <DEDUP_REMOVED lines=13> */
.L_x_430:
[----:B------:R-:W-:Y:S05]  /*197f0*/  BSYNC B1 ;  /* 0x0000000000017941 */ /* 0x000fea0003800000 */
.L_x_429:
        /* <DEDUP_REMOVED lines=13> */
.L_x_432:
[----:B------:R-:W-:Y:S05]  /*198d0*/  BSYNC B1 ;  /* 0x0000000000017941 */ /* 0x000fea0003800000 */
.L_x_431:
        /* <DEDUP_REMOVED lines=13> */
.L_x_434:
[----:B------:R-:W-:Y:S05]  /*199b0*/  BSYNC B1 ;  /* 0x0000000000017941 */ /* 0x000fea0003800000 */
.L_x_433:
        /* <DEDUP_REMOVED lines=13> */
.L_x_436:
[----:B------:R-:W-:Y:S05]  /*19a90*/  BSYNC B1 ;  /* 0x0000000000017941 */ /* 0x000fea0003800000 */
.L_x_435:
        /* <DEDUP_REMOVED lines=13> */
.L_x_438:
[----:B------:R-:W-:Y:S05]  /*19b70*/  BSYNC B1 ;  /* 0x0000000000017941 */ /* 0x000fea0003800000 */
.L_x_437:
        /* <DEDUP_REMOVED lines=13> */
.L_x_440:
[----:B------:R-:W-:Y:S05]  /*19c50*/  BSYNC B1 ;  /* 0x0000000000017941 */ /* 0x000fea0003800000 */
.L_x_439:
        /* <DEDUP_REMOVED lines=13> */
.L_x_442:
[----:B------:R-:W-:Y:S05]  /*19d30*/  BSYNC B1 ;  /* 0x0000000000017941 */ /* 0x000fea0003800000 */
.L_x_441:
        /* <DEDUP_REMOVED lines=13> */
.L_x_444:
[----:B------:R-:W-:Y:S05]  /*19e10*/  BSYNC B1 ;  /* 0x0000000000017941 */ /* 0x000fea0003800000 */
.L_x_443:
        /* <DEDUP_REMOVED lines=13> */
.L_x_446:
[----:B------:R-:W-:Y:S05]  /*19ef0*/  BSYNC B1 ;  /* 0x0000000000017941 */ /* 0x000fea0003800000 */
.L_x_445:
        /* <DEDUP_REMOVED lines=13> */
.L_x_448:
[----:B------:R-:W-:Y:S05]  /*19fd0*/  BSYNC B1 ;  /* 0x0000000000017941 */ /* 0x000fea0003800000 */
.L_x_447:
        /* <DEDUP_REMOVED lines=13> */
.L_x_450:
[----:B------:R-:W-:Y:S05]  /*1a0b0*/  BSYNC B1 ;  /* 0x0000000000017941 */ /* 0x000fea0003800000 */
.L_x_449:
        /* <DEDUP_REMOVED lines=13> */
.L_x_452:
[----:B------:R-:W-:Y:S05]  /*1a190*/  BSYNC B1 ;  /* 0x0000000000017941 */ /* 0x000fea0003800000 */
.L_x_451:
        /* <DEDUP_REMOVED lines=13> */
.L_x_454:
[----:B------:R-:W-:Y:S05]  /*1a270*/  BSYNC B1 ;  /* 0x0000000000017941 */ /* 0x000fea0003800000 */
.L_x_453:
        /* <DEDUP_REMOVED lines=13> */
.L_x_456:
[----:B------:R-:W-:Y:S05]  /*1a350*/  BSYNC B1 ;  /* 0x0000000000017941 */ /* 0x000fea0003800000 */
.L_x_455:
        /* <DEDUP_REMOVED lines=13> */
.L_x_458:
[----:B------:R-:W-:Y:S05]  /*1a430*/  BSYNC B1 ;  /* 0x0000000000017941 */ /* 0x000fea0003800000 */
.L_x_457:
        /* <DEDUP_REMOVED lines=13> */
.L_x_460:
[----:B------:R-:W-:Y:S05]  /*1a510*/  BSYNC B1 ;  /* 0x0000000000017941 */ /* 0x000fea0003800000 */
.L_x_459:
        /* <DEDUP_REMOVED lines=13> */
.L_x_462:
[----:B------:R-:W-:Y:S05]  /*1a5f0*/  BSYNC B1 ;  /* 0x0000000000017941 */ /* 0x000fea0003800000 */
.L_x_461:
        /* <DEDUP_REMOVED lines=13> */
.L_x_464:
[----:B------:R-:W-:Y:S05]  /*1a6d0*/  BSYNC B1 ;  /* 0x0000000000017941 */ /* 0x000fea0003800000 */
.L_x_463:
        /* <DEDUP_REMOVED lines=13> */
.L_x_466:
[----:B------:R-:W-:Y:S05]  /*1a7b0*/  BSYNC B1 ;  /* 0x0000000000017941 */ /* 0x000fea0003800000 */
.L_x_465:
        /* <DEDUP_REMOVED lines=13> */
.L_x_468:
[----:B------:R-:W-:Y:S05]  /*1a890*/  BSYNC B1 ;  /* 0x0000000000017941 */ /* 0x000fea0003800000 */
.L_x_467:
        /* <DEDUP_REMOVED lines=13> */
.L_x_470:
[----:B------:R-:W-:Y:S05]  /*1a970*/  BSYNC B1 ;  /* 0x0000000000017941 */ /* 0x000fea0003800000 */
.L_x_469:
        /* <DEDUP_REMOVED lines=13> */
.L_x_472:
[----:B------:R-:W-:Y:S05]  /*1aa50*/  BSYNC B1 ;  /* 0x0000000000017941 */ /* 0x000fea0003800000 */
.L_x_471:
        /* <DEDUP_REMOVED lines=13> */
.L_x_474:
[----:B------:R-:W-:Y:S05]  /*1ab30*/  BSYNC B1 ;  /* 0x0000000000017941 */ /* 0x000fea0003800000 */
.L_x_473:
        /* <DEDUP_REMOVED lines=13> */
.L_x_476:
[----:B------:R-:W-:Y:S05]  /*1ac10*/  BSYNC B1 ;  /* 0x0000000000017941 */ /* 0x000fea0003800000 */
.L_x_475:
        /* <DEDUP_REMOVED lines=13> */
.L_x_478:
[----:B------:R-:W-:Y:S05]  /*1acf0*/  BSYNC B1 ;  /* 0x0000000000017941 */ /* 0x000fea0003800000 */
.L_x_477:
        /* <DEDUP_REMOVED lines=13> */
.L_x_480:
[----:B------:R-:W-:Y:S05]  /*1add0*/  BSYNC B1 ;  /* 0x0000000000017941 */ /* 0x000fea0003800000 */
.L_x_479:
        /* <DEDUP_REMOVED lines=13> */
.L_x_482:
[----:B------:R-:W-:Y:S05]  /*1aeb0*/  BSYNC B1 ;  /* 0x0000000000017941 */ /* 0x000fea0003800000 */
.L_x_481:
        /* <DEDUP_REMOVED lines=13> */
.L_x_484:
[----:B------:R-:W-:Y:S05]  /*1af90*/  BSYNC B1 ;  /* 0x0000000000017941 */ /* 0x000fea0003800000 */
.L_x_483:
        /* <DEDUP_REMOVED lines=13> */
.L_x_486:
[----:B------:R-:W-:Y:S05]  /*1b070*/  BSYNC B1 ;  /* 0x0000000000017941 */ /* 0x000fea0003800000 */
.L_x_485:
        /* <DEDUP_REMOVED lines=13> */
.L_x_488:
[----:B------:R-:W-:Y:S05]  /*1b150*/  BSYNC B1 ;  /* 0x0000000000017941 */ /* 0x000fea0003800000 */
.L_x_487:
        /* <DEDUP_REMOVED lines=13> */
.L_x_490:
[----:B------:R-:W-:Y:S05]  /*1b230*/  BSYNC B1 ;  /* 0x0000000000017941 */ /* 0x000fea0003800000 */
.L_x_489:
        /* <DEDUP_REMOVED lines=13> */
.L_x_492:
[----:B------:R-:W-:Y:S05]  /*1b310*/  BSYNC B1 ;  /* 0x0000000000017941 */ /* 0x000fea0003800000 */
.L_x_491:
        /* <DEDUP_REMOVED lines=13> */
.L_x_494:
[----:B------:R-:W-:Y:S05]  /*1b3f0*/  BSYNC B1 ;  /* 0x0000000000017941 */ /* 0x000fea0003800000 */
.L_x_493:
        /* <DEDUP_REMOVED lines=13> */
.L_x_496:
[----:B------:R-:W-:Y:S05]  /*1b4d0*/  BSYNC B1 ;  /* 0x0000000000017941 */ /* 0x000fea0003800000 */
.L_x_495:
        /* <DEDUP_REMOVED lines=13> */
.L_x_498:
[----:B------:R-:W-:Y:S05]  /*1b5b0*/  BSYNC B1 ;  /* 0x0000000000017941 */ /* 0x000fea0003800000 */
.L_x_497:
        /* <DEDUP_REMOVED lines=13> */
.L_x_500:
[----:B------:R-:W-:Y:S05]  /*1b690*/  BSYNC B1 ;  /* 0x0000000000017941 */ /* 0x000fea0003800000 */
.L_x_499:
        /* <DEDUP_REMOVED lines=13> */
.L_x_502:
[----:B------:R-:W-:Y:S05]  /*1b770*/  BSYNC B1 ;  /* 0x0000000000017941 */ /* 0x000fea0003800000 */
.L_x_501:
        /* <DEDUP_REMOVED lines=13> */
.L_x_504:
[----:B------:R-:W-:Y:S05]  /*1b850*/  BSYNC B1 ;  /* 0x0000000000017941 */ /* 0x000fea0003800000 */
.L_x_503:
        /* <DEDUP_REMOVED lines=13> */
.L_x_506:
[----:B------:R-:W-:Y:S05]  /*1b930*/  BSYNC B1 ;  /* 0x0000000000017941 */ /* 0x000fea0003800000 */
.L_x_505:
        /* <DEDUP_REMOVED lines=13> */
.L_x_508:
[----:B------:R-:W-:Y:S05]  /*1ba10*/  BSYNC B1 ;  /* 0x0000000000017941 */ /* 0x000fea0003800000 */
.L_x_507:
        /* <DEDUP_REMOVED lines=13> */
.L_x_510:
[----:B------:R-:W-:Y:S05]  /*1baf0*/  BSYNC B1 ;  /* 0x0000000000017941 */ /* 0x000fea0003800000 */
.L_x_509:
        /* <DEDUP_REMOVED lines=13> */
.L_x_512:
[----:B------:R-:W-:Y:S05]  /*1bbd0*/  BSYNC B1 ;  /* 0x0000000000017941 */ /* 0x000fea0003800000 */
.L_x_511:
        /* <DEDUP_REMOVED lines=13> */
.L_x_514:
[----:B------:R-:W-:Y:S05]  /*1bcb0*/  BSYNC B1 ;  /* 0x0000000000017941 */ /* 0x000fea0003800000 */
.L_x_513:
        /* <DEDUP_REMOVED lines=13> */
.L_x_516:
[----:B------:R-:W-:Y:S05]  /*1bd90*/  BSYNC B1 ;  /* 0x0000000000017941 */ /* 0x000fea0003800000 */
.L_x_515:
        /* <DEDUP_REMOVED lines=13> */
.L_x_518:
[----:B------:R-:W-:Y:S05]  /*1be70*/  BSYNC B1 ;  /* 0x0000000000017941 */ /* 0x000fea0003800000 */
.L_x_517:
        /* <DEDUP_REMOVED lines=13> */
.L_x_520:
[----:B------:R-:W-:Y:S05]  /*1bf50*/  BSYNC B1 ;  /* 0x0000000000017941 */ /* 0x000fea0003800000 */
.L_x_519:
        /* <DEDUP_REMOVED lines=13> */
.L_x_522:
[----:B------:R-:W-:Y:S05]  /*1c030*/  BSYNC B1 ;  /* 0x0000000000017941 */ /* 0x000fea0003800000 */
.L_x_521:
        /* <DEDUP_REMOVED lines=13> */
.L_x_524:
[----:B------:R-:W-:Y:S05]  /*1c110*/  BSYNC B1 ;  /* 0x0000000000017941 */ /* 0x000fea0003800000 */
.L_x_523:
        /* <DEDUP_REMOVED lines=13> */
.L_x_526:
[----:B------:R-:W-:Y:S05]  /*1c1f0*/  BSYNC B1 ;  /* 0x0000000000017941 */ /* 0x000fea0003800000 */
.L_x_525:
        /* <DEDUP_REMOVED lines=13> */
.L_x_528:
[----:B------:R-:W-:Y:S05]  /*1c2d0*/  BSYNC B1 ;  /* 0x0000000000017941 */ /* 0x000fea0003800000 */
.L_x_527:
        /* <DEDUP_REMOVED lines=13> */
.L_x_530:
[----:B------:R-:W-:Y:S05]  /*1c3b0*/  BSYNC B1 ;  /* 0x0000000000017941 */ /* 0x000fea0003800000 */
.L_x_529:
        /* <DEDUP_REMOVED lines=13> */
.L_x_532:
[----:B------:R-:W-:Y:S05]  /*1c490*/  BSYNC B1 ;  /* 0x0000000000017941 */ /* 0x000fea0003800000 */
.L_x_531:
        /* <DEDUP_REMOVED lines=13> */
.L_x_534:
[----:B------:R-:W-:Y:S05]  /*1c570*/  BSYNC B1 ;  /* 0x0000000000017941 */ /* 0x000fea0003800000 */
.L_x_533:
        /* <DEDUP_REMOVED lines=13> */
.L_x_536:
[----:B------:R-:W-:Y:S05]  /*1c650*/  BSYNC B1 ;  /* 0x0000000000017941 */ /* 0x000fea0003800000 */
.L_x_535:
        /* <DEDUP_REMOVED lines=13> */
.L_x_538:
[----:B------:R-:W-:Y:S05]  /*1c730*/  BSYNC B1 ;  /* 0x0000000000017941 */ /* 0x000fea0003800000 */
.L_x_537:
        /* <DEDUP_REMOVED lines=13> */
.L_x_540:
[----:B------:R-:W-:Y:S05]  /*1c810*/  BSYNC B1 ;  /* 0x0000000000017941 */ /* 0x000fea0003800000 */
.L_x_539:
[----:B--234-:R-:W2:Y:S01]  /*1c820*/  LDL.LU R3, [R1+0x44c] ;  /* 0x00044c0001037983 */ /* 0x01cea20000300800 */
        /* <DEDUP_REMOVED lines=12> */
.L_x_542:
[----:B------:R-:W-:Y:S05]  /*1c8f0*/  BSYNC B1 ;  /* 0x0000000000017941 */ /* 0x000fea0003800000 */
.L_x_541:
[----:B--2---:R-:W2:Y:S01]  /*1c900*/  LDL.LU R3, [R1+0x450] ;  /* 0x0004500001037983 */ /* 0x004ea20000300800 */
        /* <DEDUP_REMOVED lines=12> */
.L_x_544:
[----:B------:R-:W-:Y:S05]  /*1c9d0*/  BSYNC B1 ;  /* 0x0000000000017941 */ /* 0x000fea0003800000 */
.L_x_543:
[----:B------:R-:W-:Y:S05]  /*1c9e0*/  @P1 BRA `(.L_x_545) ;  /* 0x00000048008c1947 */ /* 0x000fea0003800000 */
[----:B------:R-:W2:Y:S01]  /*1c9f0*/  LDL.LU R2, [R1+0x454] ;  /* 0x0004540001027983 */ /* 0x000ea20000300800 */
[----:B-----5:R-:W-:-:S04]  /*1ca00*/  LOP3.LUT R0, R0, 0xff, RZ, 0xc0, !PT ;  /* 0x000000ff00007812 */ /* 0x020fc800078ec0ff */
[----:B------:R-:W-:-:S05]  /*1ca10*/  F2FP.F16.E4M3.UNPACK_B R0, R0 ;  /* 0x00000000ff00723e */ /* 0x000fca00020006ff */
[----:B------:R-:W-:-:S05]  /*1ca20*/  HADD2.F32 R0, -RZ, R0.H0_H0 ;  /* 0x20000000ff007230 */ /* 0x000fca0000004100 */
[----:B------:R-:W-:-:S04]  /*1ca30*/  FMUL R0, R0, UR23 ;  /* 0x0000001700007c20 */ /* 0x000fc80008400000 */
[----:B--2---:R-:W-:-:S05]  /*1ca40*/  FFMA R0, R2, UR22, R0 ;  /* 0x0000001602007c23 */ /* 0x004fca0008000000 */
[----:B------:R-:W-:-:S05]  /*1ca50*/  F2FP.SATFINITE.E4M3.F32.PACK_AB_MERGE_C R3, RZ, R0, RZ ;  /* 0x00000000ff03723e */ /* 0x000fca00048070ff */
[----:B------:R2:W-:Y:S01]  /*1ca60*/  STG.E.U8 desc[UR20][R26.64+0xf9], R3 ;  /* 0x0000f9031a007986 */ /* 0x0005e2000c101114 */
[----:B------:R-:W-:Y:S05]  /*1ca70*/  BRA `(.L_x_545) ;  /* 0x0000004800687947 */ /* 0x000fea0003800000 */
.L_x_32:
[----:B------:R-:W-:Y:S01]  /*1ca80*/  ISETP.GE.AND P3, PT, R32, 0x1, PT ;  /* 0x000000012000780c */ /* 0x000fe20003f66270 */
[----:B------:R-:W-:Y:S01]  /*1ca90*/  FMUL R4, R4, UR22 ;  /* 0x0000001604047c20 */ /* 0x000fe20008400000 */
[----:B------:R-:W2:Y:S02]  /*1caa0*/  LDL.LU R35, [R1+0x200] ;  /* 0x0002000001237983 */ /* 0x000ea40000300800 */
[----:B------:R-:W-:Y:S02]  /*1cab0*/  ISETP.LT.OR P0, PT, R0, 0x1, !P3 ;  /* 0x000000010000780c */ /* 0x000fe40005f01670 */
[----:B------:R-:W-:Y:S01]  /*1cac0*/  F2FP.SATFINITE.E4M3.F32.PACK_AB_MERGE_C R4, RZ, R4, RZ ;  /* 0x00000004ff04723e */ /* 0x000fe200048070ff */
[----:B------:R-:W-:Y:S01]  /*1cad0*/  FMUL R5, R5, UR22 ;  /* 0x0000001605057c20 */ /* 0x000fe20008400000 */
[----:B------:R-:W-:Y:S01]  /*1cae0*/  ISETP.GE.AND P2, PT, R32, 0x9, PT ;  /* 0x000000092000780c */ /* 0x000fe20003f46270 */
[----:B------:R-:W-:Y:S01]  /*1caf0*/  FMUL R6, R6, UR22 ;  /* 0x0000001606067c20 */ /* 0x000fe20008400000 */
[----:B------:R-:W-:Y:S01]  /*1cb00*/  FMUL R7, R7, UR22 ;  /* 0x0000001607077c20 */ /* 0x000fe20008400000 */
[----:B------:R-:W-:Y:S01]  /*1cb10*/  ISETP.LT.OR P1, PT, R0, 0x9, !P3 ;  /* 0x000000090000780c */ /* 0x000fe20005f21670 */
[----:B------:R-:W-:Y:S01]  /*1cb20*/  FMUL R8, R8, UR22 ;  /* 0x0000001608087c20 */ /* 0x000fe20008400000 */
[----:B------:R-:W-:Y:S01]  /*1cb30*/  FMUL R9, R9, UR22 ;  /* 0x0000001609097c20 */ /* 0x000fe20008400000 */
[----:B------:R-:W-:Y:S01]  /*1cb40*/  FMUL R10, R10, UR22 ;  /* 0x000000160a0a7c20 */ /* 0x000fe20008400000 */
[----:B------:R-:W-:Y:S01]  /*1cb50*/  FMUL R11, R11, UR22 ;  /* 0x000000160b0b7c20 */ /* 0x000fe20008400000 */
[----:B------:R-:W-:Y:S01]  /*1cb60*/  FMUL R12, R12, UR22 ;  /* 0x000000160c0c7c20 */ /* 0x000fe20008400000 */
[----:B------:R-:W-:Y:S01]  /*1cb70*/  @!P0 STG.E.U8 desc[UR20][R2.64], R4 ;  /* 0x0000000402008986 */ /* 0x000fe2000c101114 */
[----:B------:R-:W-:-:S02]  /*1cb80*/  ISETP.LT.OR P0, PT, R0, 0x2, !P3 ;  /* 0x000000020000780c */ /* 0x000fc40005f01670 */
[----:B------:R-:W-:Y:S01]  /*1cb90*/  F2FP.SATFINITE.E4M3.F32.PACK_AB_MERGE_C R5, RZ, R5, RZ ;  /* 0x00000005ff05723e */ /* 0x000fe200048070ff */
[----:B------:R-:W-:Y:S01]  /*1cba0*/  FMUL R13, R13, UR22 ;  /* 0x000000160d0d7c20 */ /* 0x000fe20008400000 */
[----:B------:R-:W-:Y:S01]  /*1cbb0*/  F2FP.SATFINITE.E4M3.F32.PACK_AB_MERGE_C R6, RZ, R6, RZ ;  /* 0x00000006ff06723e */ /* 0x000fe200048070ff */
[----:B------:R-:W-:Y:S01]  /*1cbc0*/  FMUL R14, R14, UR22 ;  /* 0x000000160e0e7c20 */ /* 0x000fe20008400000 */
[----:B------:R-:W-:Y:S01]  /*1cbd0*/  FMUL R15, R15, UR22 ;  /* 0x000000160f0f7c20 */ /* 0x000fe20008400000 */
[----:B------:R-:W-:Y:S01]  /*1cbe0*/  FMUL R16, R16, UR22 ;  /* 0x0000001610107c20 */ /* 0x000fe20008400000 */
[----:B------:R-:W-:Y:S01]  /*1cbf0*/  FMUL R17, R17, UR22 ;  /* 0x0000001611117c20 */ /* 0x000fe20008400000 */
[----:B------:R-:W-:Y:S01]  /*1cc00*/  FMUL R18, R18, UR22 ;  /* 0x0000001612127c20 */ /* 0x000fe20008400000 */
[----:B------:R-:W-:Y:S01]  /*1cc10*/  FMUL R19, R19, UR22 ;  /* 0x0000001613137c20 */ /* 0x000fe20008400000 */
[----:B------:R-:W-:Y:S01]  /*1cc20*/  FMUL R20, R20, UR22 ;  /* 0x0000001614147c20 */ /* 0x000fe20008400000 */
[----:B------:R-:W-:Y:S01]  /*1cc30*/  FMUL R21, R21, UR22 ;  /* 0x0000001615157c20 */ /* 0x000fe20008400000 */
[----:B------:R0:W-:Y:S01]  /*1cc40*/  @!P0 STG.E.U8 desc[UR20][R2.64+0x1], R5 ;  /* 0x0000010502008986 */ /* 0x0001e2000c101114 */
[----:B------:R-:W-:-:S02]  /*1cc50*/  ISETP.LT.OR P0, PT, R0, 0x1, !P2 ;  /* 0x000000010000780c */ /* 0x000fc40005701670 */
[----:B------:R-:W-:Y:S01]  /*1cc60*/  F2FP.SATFINITE.E4M3.F32.PACK_AB_MERGE_C R7, RZ, R7, RZ ;  /* 0x00000007ff07723e */ /* 0x000fe200048070ff */
[----:B------:R-:W4:Y:S01]  /*1cc70*/  LDL.LU R34, [R1+0x204] ;  /* 0x0002040001227983 */ /* 0x000f220000300800 */
[----:B------:R-:W-:Y:S02]  /*1cc80*/  F2FP.SATFINITE.E4M3.F32.PACK_AB_MERGE_C R8, RZ, R8, RZ ;  /* 0x00000008ff08723e */ /* 0x000fe400048070ff */
[----:B------:R-:W-:Y:S01]  /*1cc90*/  F2FP.SATFINITE.E4M3.F32.PACK_AB_MERGE_C R9, RZ, R9, RZ ;  /* 0x00000009ff09723e */ /* 0x000fe200048070ff */
[----:B------:R-:W5:Y:S01]  /*1cca0*/  LDL.LU R38, [R1+0x208] ;  /* 0x0002080001267983 */ /* 0x000f620000300800 */
[----:B------:R-:W-:Y:S02]  /*1ccb0*/  ISETP.LT.OR P5, PT, R0, 0xa, !P2 ;  /* 0x0000000a0000780c */ /* 0x000fe400057a1670 */
[----:B------:R-:W-:Y:S01]  /*1ccc0*/  F2FP.SATFINITE.E4M3.F32.PACK_AB_MERGE_C R10, RZ, R10, RZ ;  /* 0x0000000aff0a723e */ /* 0x000fe200048070ff */
[----:B------:R-:W-:Y:S01]  /*1ccd0*/  FMUL R22, R22, UR22 ;  /* 0x0000001616167c20 */ /* 0x000fe20008400000 */
[----:B------:R-:W-:Y:S01]  /*1cce0*/  F2FP.SATFINITE.E4M3.F32.PACK_AB_MERGE_C R11, RZ, R11, RZ ;  /* 0x0000000bff0b723e */ /* 0x000fe200048070ff */
[----:B------:R-:W-:Y:S01]  /*1ccf0*/  @!P0 STG.E.U8 desc[UR20][R24.64], R6 ;  /* 0x0000000618008986 */ /* 0x000fe2000c101114 */
[----:B------:R-:W-:-:S02]  /*1cd00*/  ISETP.LT.OR P0, PT, R0, 0x2, !P2 ;  /* 0x000000020000780c */ /* 0x000fc40005701670 */
[----:B------:R-:W-:Y:S01]  /*1cd10*/  F2FP.SATFINITE.E4M3.F32.PACK_AB_MERGE_C R12, RZ, R12, RZ ;  /* 0x0000000cff0c723e */ /* 0x000fe200048070ff */
[----:B------:R-:W3:Y:S01]  /*1cd20*/  LDL.LU R37, [R1+0x20c] ;  /* 0x00020c0001257983 */ /* 0x000ee20000300800 */
[----:B------:R-:W-:Y:S02]  /*1cd30*/  F2FP.SATFINITE.E4M3.F32.PACK_AB_MERGE_C R13, RZ, R13, RZ ;  /* 0x0000000dff0d723e */ /* 0x000fe400048070ff */
[----:B------:R-:W-:Y:S01]  /*1cd40*/  F2FP.SATFINITE.E4M3.F32.PACK_AB_MERGE_C R14, RZ, R14, RZ ;  /* 0x0000000eff0e723e */ /* 0x000fe200048070ff */
[----:B------:R-:W-:Y:S01]  /*1cd50*/  FMUL R23, R23, UR22 ;  /* 0x0000001617177c20 */ /* 0x000fe20008400000 */
[----:B------:R-:W-:Y:S01]  /*1cd60*/  F2FP.SATFINITE.E4M3.F32.PACK_AB_MERGE_C R15, RZ, R15, RZ ;  /* 0x0000000fff0f723e */ /* 0x000fe200048070ff */
[----:B------:R-:W4:Y:S04]  /*1cd70*/  LDL.LU R33, [R1+0x210] ;  /* 0x0002100001217983 */ /* 0x000f280000300800 */
[----:B------:R1:W-:Y:S01]  /*1cd80*/  @!P0 STG.E.U8 desc[UR20][R24.64+0x1], R7 ;  /* 0x0000010718008986 */ /* 0x0003e2000c101114 */
[----:B------:R-:W-:-:S03]  /*1cd90*/  ISETP.LT.OR P0, PT, R0, 0xa, !P3 ;  /* 0x0000000a0000780c */ /* 0x000fc60005f01670 */
[----:B------:R-:W-:Y:S01]  /*1cda0*/  @!P1 STG.E.U8 desc[UR20][R2.64+0x8], R8 ;  /* 0x0000080802009986 */ /* 0x000fe2000c101114 */
[----:B------:R-:W-:Y:S02]  /*1cdb0*/  ISETP.LT.OR P1, PT, R0, 0x9, !P2 ;  /* 0x000000090000780c */ /* 0x000fe40005721670 */
[----:B------:R-:W-:Y:S01]  /*1cdc0*/  F2FP.SATFINITE.E4M3.F32.PACK_AB_MERGE_C R16, RZ, R16, RZ ;  /* 0x00000010ff10723e */ /* 0x000fe200048070ff */
[----:B------:R-:W-:Y:S01]  /*1cdd0*/  FMUL R152, R152, UR22 ;  /* 0x0000001698987c20 */ /* 0x000fe20008400000 */
[----:B------:R-:W-:Y:S01]  /*1cde0*/  F2FP.SATFINITE.E4M3.F32.PACK_AB_MERGE_C R17, RZ, R17, RZ ;  /* 0x00000011ff11723e */ /* 0x000fe200048070ff */
[----:B------:R-:W3:Y:S04]  /*1cdf0*/  LDL.LU R31, [R1+0x214] ;  /* 0x00021400011f7983 */ /* 0x000ee80000300800 */
[----:B------:R-:W-:Y:S01]  /*1ce00*/  @!P0 STG.E.U8 desc[UR20][R2.64+0x9], R9 ;  /* 0x0000090902008986 */ /* 0x000fe2000c101114 */
[----:B------:R-:W-:-:S03]  /*1ce10*/  ISETP.LT.OR P0, PT, R0, 0x11, !P3 ;  /* 0x000000110000780c */ /* 0x000fc60005f01670 */
[----:B------:R-:W-:Y:S01]  /*1ce20*/  @!P1 STG.E.U8 desc[UR20][R24.64+0x8], R10 ;  /* 0x0000080a18009986 */ /* 0x000fe2000c101114 */
[----:B------:R-:W-:-:S03]  /*1ce30*/  ISETP.LT.OR P1, PT, R0, 0x12, !P3 ;  /* 0x000000120000780c */ /* 0x000fc60005f21670 */
[----:B------:R-:W-:Y:S01]  /*1ce40*/  @!P5 STG.E.U8 desc[UR20][R24.64+0x9], R11 ;  /* 0x0000090b1800d986 */ /* 0x000fe2000c101114 */
[C---:B------:R-:W-:Y:S02]  /*1ce50*/  ISETP.LT.OR P5, PT, R0.reuse, 0x11, !P2 ;  /* 0x000000110000780c */ /* 0x040fe400057a1670 */
[----:B------:R-:W-:Y:S01]  /*1ce60*/  F2FP.SATFINITE.E4M3.F32.PACK_AB_MERGE_C R18, RZ, R18, RZ ;  /* 0x00000012ff12723e */ /* 0x000fe200048070ff */
[----:B------:R-:W3:Y:S01]  /*1ce70*/  LDL.LU R30, [R1+0x218] ;  /* 0x00021800011e7983 */ /* 0x000ee20000300800 */
[----:B------:R-:W-:Y:S01]  /*1ce80*/  F2FP.SATFINITE.E4M3.F32.PACK_AB_MERGE_C R19, RZ, R19, RZ ;  /* 0x00000013ff13723e */ /* 0x000fe200048070ff */
[----:B------:R-:W-:Y:S01]  /*1ce90*/  FMUL R153, R153, UR22 ;  /* 0x0000001699997c20 */ /* 0x000fe20008400000 */
[----:B------:R-:W-:Y:S01]  /*1cea0*/  F2FP.SATFINITE.E4M3.F32.PACK_AB_MERGE_C R20, RZ, R20, RZ ;  /* 0x00000014ff14723e */ /* 0x000fe200048070ff */
[----:B------:R-:W-:Y:S01]  /*1ceb0*/  @!P0 STG.E.U8 desc[UR20][R2.64+0x10], R12 ;  /* 0x0000100c02008986 */ /* 0x000fe2000c101114 */
[----:B------:R-:W-:Y:S01]  /*1cec0*/  ISETP.LT.OR P0, PT, R0, 0x12, !P2 ;  /* 0x000000120000780c */ /* 0x000fe20005701670 */
[----:B------:R-:W-:Y:S01]  /*1ced0*/  FMUL R154, R154, UR22 ;  /* 0x000000169a9a7c20 */ /* 0x000fe20008400000 */
[----:B------:R-:W-:Y:S01]  /*1cee0*/  F2FP.SATFINITE.E4M3.F32.PACK_AB_MERGE_C R21, RZ, R21, RZ ;  /* 0x00000015ff15723e */ /* 0x000fe200048070ff */
[----:B------:R-:W-:Y:S01]  /*1cef0*/  @!P1 STG.E.U8 desc[UR20][R2.64+0x11], R13 ;  /* 0x0000110d02009986 */ /* 0x000fe2000c101114 */
[C---:B------:R-:W-:Y:S01]  /*1cf00*/  ISETP.LT.OR P1, PT, R0.reuse, 0x19, !P3 ;  /* 0x000000190000780c */ /* 0x040fe20005f21670 */
[----:B------:R-:W-:Y:S01]  /*1cf10*/  FMUL R155, R155, UR22 ;  /* 0x000000169b9b7c20 */ /* 0x000fe20008400000 */
[----:B------:R-:W-:Y:S01]  /*1cf20*/  F2FP.SATFINITE.E4M3.F32.PACK_AB_MERGE_C R22, RZ, R22, RZ ;  /* 0x00000016ff16723e */ /* 0x000fe200048070ff */
[----:B------:R-:W-:Y:S01]  /*1cf30*/  @!P5 STG.E.U8 desc[UR20][R24.64+0x10], R14 ;  /* 0x0000100e1800d986 */ /* 0x000fe2000c101114 */
[----:B------:R-:W-:Y:S01]  /*1cf40*/  ISETP.LT.OR P5, PT, R0, 0x1a, !P3 ;  /* 0x0000001a0000780c */ /* 0x000fe20005fa1670 */
[----:B------:R-:W-:Y:S01]  /*1cf50*/  FMUL R156, R156, UR22 ;  /* 0x000000169c9c7c20 */ /* 0x000fe20008400000 */
[----:B------:R-:W-:Y:S01]  /*1cf60*/  F2FP.SATFINITE.E4M3.F32.PACK_AB_MERGE_C R23, RZ, R23, RZ ;  /* 0x00000017ff17723e */ /* 0x000fe200048070ff */
[----:B------:R-:W-:Y:S01]  /*1cf70*/  FMUL R157, R157, UR22 ;  /* 0x000000169d9d7c20 */ /* 0x000fe20008400000 */
[----:B------:R-:W-:Y:S01]  /*1cf80*/  F2FP.SATFINITE.E4M3.F32.PACK_AB_MERGE_C R152, RZ, R152, RZ ;  /* 0x00000098ff98723e */ /* 0x000fe200048070ff */
[----:B------:R-:W-:Y:S01]  /*1cf90*/  @!P0 STG.E.U8 desc[UR20][R24.64+0x11], R15 ;  /* 0x0000110f18008986 */ /* 0x000fe2000c101114 */
[----:B------:R-:W-:Y:S01]  /*1cfa0*/  ISETP.LT.OR P0, PT, R0, 0x19, !P2 ;  /* 0x000000190000780c */ /* 0x000fe20005701670 */
[----:B------:R-:W-:Y:S01]  /*1cfb0*/  FMUL R158, R158, UR22 ;  /* 0x000000169e9e7c20 */ /* 0x000fe20008400000 */
[C---:B------:R-:W-:Y:S01]  /*1cfc0*/  ISETP.LT.OR P6, PT, R0.reuse, 0x2a, !P2 ;  /* 0x0000002a0000780c */ /* 0x040fe200057c1670 */
        /* <DEDUP_REMOVED lines=57> */
[----:B0-----:R-:W-:Y:S01]  /*1d360*/  F2FP.SATFINITE.E4M3.F32.PACK_AB_MERGE_C R5, RZ, R168, RZ ;  /* 0x000000a8ff05723e */ /* 0x001fe200048070ff */
[----:B------:R-:W-:Y:S01]  /*1d370*/  @!P1 STG.E.U8 desc[UR20][R2.64+0x31], R157 ;  /* 0x0000319d02009986 */ /* 0x000fe2000c101114 */
[C---:B------:R-:W-:Y:S01]  /*1d380*/  ISETP.LT.OR P1, PT, R0.reuse, 0x3a, !P3 ;  /* 0x0000003a0000780c */ /* 0x040fe20005f21670 */
[----:B------:R-:W-:Y:S01]  /*1d390*/  FMUL R175, R175, UR22 ;  /* 0x00000016afaf7c20 */ /* 0x000fe20008400000 */
[----:B------:R-:W-:Y:S01]  /*1d3a0*/  F2FP.SATFINITE.E4M3.F32.PACK_AB_MERGE_C R169, RZ, R169, RZ ;  /* 0x000000a9ffa9723e */ /* 0x000fe200048070ff */
[----:B------:R-:W-:Y:S01]  /*1d3b0*/  @!P5 STG.E.U8 desc[UR20][R24.64+0x30], R158 ;  /* 0x0000309e1800d986 */ /* 0x000fe2000c101114 */
[----:B------:R-:W-:Y:S01]  /*1d3c0*/  ISETP.LT.OR P5, PT, R0, 0x39, !P2 ;  /* 0x000000390000780c */ /* 0x000fe200057a1670 */
[----:B------:R-:W-:Y:S01]  /*1d3d0*/  FMUL R176, R176, UR22 ;  /* 0x00000016b0b07c20 */ /* 0x000fe20008400000 */
[----:B-1----:R-:W-:Y:S01]  /*1d3e0*/  F2FP.SATFINITE.E4M3.F32.PACK_AB_MERGE_C R7, RZ, R170, RZ ;  /* 0x000000aaff07723e */ /* 0x002fe200048070ff */
        /* <DEDUP_REMOVED lines=23> */
[----:B------:R-:W-:Y:S01]  /*1d560*/  FMUL R183, R183, UR22 ;  /* 0x00000016b7b77c20 */ /* 0x000fe20008400000 */
        /* <DEDUP_REMOVED lines=12> */
[----:B------:R0:W-:Y:S01]  /*1d630*/  @!P0 STG.E.U8 desc[UR20][R2.64+0x48], R5 ;  /* 0x0000480502008986 */ /* 0x0001e2000c101114 */
[----:B------:R-:W-:Y:S01]  /*1d640*/  ISETP.LT.OR P0, PT, R0, 0x51, !P3 ;  /* 0x000000510000780c */ /* 0x000fe20005f01670 */
[----:B------:R-:W-:Y:S01]  /*1d650*/  FMUL R188, R188, UR22 ;  /* 0x00000016bcbc7c20 */ /* 0x000fe20008400000 */
[----:B------:R-:W-:Y:S01]  /*1d660*/  F2FP.SATFINITE.E4M3.F32.PACK_AB_MERGE_C R185, RZ, R185, RZ ;  /* 0x000000b9ffb9723e */ /* 0x000fe200048070ff */
[----:B------:R-:W-:Y:S01]  /*1d670*/  @!P1 STG.E.U8 desc[UR20][R2.64+0x49], R169 ;  /* 0x000049a902009986 */ /* 0x000fe2000c101114 */
[C---:B------:R-:W-:Y:S01]  /*1d680*/  ISETP.LT.OR P1, PT, R0.reuse, 0x52, !P3 ;  /* 0x000000520000780c */ /* 0x040fe20005f21670 */
[----:B------:R-:W-:Y:S01]  /*1d690*/  FMUL R189, R189, UR22 ;  /* 0x00000016bdbd7c20 */ /* 0x000fe20008400000 */
[----:B------:R-:W-:Y:S01]  /*1d6a0*/  F2FP.SATFINITE.E4M3.F32.PACK_AB_MERGE_C R187, RZ, R187, RZ ;  /* 0x000000bbffbb723e */ /* 0x000fe200048070ff */
[----:B------:R1:W-:Y:S01]  /*1d6b0*/  @!P5 STG.E.U8 desc[UR20][R24.64+0x48], R7 ;  /* 0x000048071800d986 */ /* 0x0003e2000c101114 */
[----:B------:R-:W-:Y:S01]  /*1d6c0*/  ISETP.LT.OR P5, PT, R0, 0x51, !P2 ;  /* 0x000000510000780c */ /* 0x000fe200057a1670 */
[----:B------:R-:W-:Y:S01]  /*1d6d0*/  FMUL R190, R190, UR22 ;  /* 0x00000016bebe7c20 */ /* 0x000fe20008400000 */
[----:B------:R-:W-:Y:S01]  /*1d6e0*/  FMUL R191, R191, UR22 ;  /* 0x00000016bfbf7c20 */ /* 0x000fe20008400000 */
[----:B0-----:R-:W-:Y:S01]  /*1d6f0*/  F2FP.SATFINITE.E4M3.F32.PACK_AB_MERGE_C R5, RZ, R172, RZ ;  /* 0x000000acff05723e */ /* 0x001fe200048070ff */
[----:B------:R-:W-:Y:S01]  /*1d700*/  @!P6 STG.E.U8 desc[UR20][R24.64+0x49], R171 ;  /* 0x000049ab1800e986 */ /* 0x000fe2000c101114 */
[----:B------:R-:W-:Y:S01]  /*1d710*/  ISETP.LT.OR P6, PT, R0, 0x52, !P2 ;  /* 0x000000520000780c */ /* 0x000fe200057c1670 */
[----:B------:R-:W-:Y:S01]  /*1d720*/  FMUL R192, R192, UR22 ;  /* 0x00000016c0c07c20 */ /* 0x000fe20008400000 */
[----:B------:R-:W-:Y:S01]  /*1d730*/  F2FP.SATFINITE.E4M3.F32.PACK_AB_MERGE_C R189, RZ, R189, RZ ;  /* 0x000000bdffbd723e */ /* 0x000fe200048070ff */
[----:B------:R0:W-:Y:S01]  /*1d740*/  @!P0 STG.E.U8 desc[UR20][R2.64+0x50], R5 ;  /* 0x0000500502008986 */ /* 0x0001e2000c101114 */
[C---:B------:R-:W-:Y:S01]  /*1d750*/  ISETP.LT.OR P0, PT, R0.reuse, 0x59, !P3 ;  /* 0x000000590000780c */ /* 0x040fe20005f01670 */
[----:B------:R-:W-:Y:S01]  /*1d760*/  FMUL R193, R193, UR22 ;  /* 0x00000016c1c17c20 */ /* 0x000fe20008400000 */
[----:B-1----:R-:W-:Y:S01]  /*1d770*/  F2FP.SATFINITE.E4M3.F32.PACK_AB_MERGE_C R7, RZ, R174, RZ ;  /* 0x000000aeff07723e */ /* 0x002fe200048070ff */
[----:B------:R-:W-:Y:S01]  /*1d780*/  @!P1 STG.E.U8 desc[UR20][R2.64+0x51], R173 ;  /* 0x000051ad02009986 */ /* 0x000fe2000c101114 */
[----:B------:R-:W-:Y:S01]  /*1d790*/  ISETP.LT.OR P1, PT, R0, 0x5a, !P3 ;  /* 0x0000005a0000780c */ /* 0x000fe20005f21670 */
        /* <DEDUP_REMOVED lines=8> */
[C---:B------:R-:W-:Y:S01]  /*1d820*/  ISETP.LT.OR P6, PT, R0.reuse, 0x5a, !P2 ;  /* 0x0000005a0000780c */ /* 0x040fe200057c1670 */
[----:B------:R-:W-:Y:S01]  /*1d830*/  FMUL R197, R197, UR22 ;  /* 0x00000016c5c57c20 */ /* 0x000fe20008400000 */
[----:B------:R-:W-:Y:S01]  /*1d840*/  F2FP.SATFINITE.E4M3.F32.PACK_AB_MERGE_C R193, RZ, R193, RZ ;  /* 0x000000c1ffc1723e */ /* 0x000fe200048070ff */
[----:B------:R0:W-:Y:S01]  /*1d850*/  @!P0 STG.E.U8 desc[UR20][R2.64+0x58], R5 ;  /* 0x0000580502008986 */ /* 0x0001e2000c101114 */
[----:B------:R-:W-:Y:S01]  /*1d860*/  ISETP.LT.OR P0, PT, R0, 0x61, !P3 ;  /* 0x000000610000780c */ /* 0x000fe20005f01670 */
[----:B------:R-:W-:Y:S01]  /*1d870*/  FMUL R198, R198, UR22 ;  /* 0x00000016c6c67c20 */ /* 0x000fe20008400000 */
[----:B-1----:R-:W-:Y:S01]  /*1d880*/  F2FP.SATFINITE.E4M3.F32.PACK_AB_MERGE_C R7, RZ, R178, RZ ;  /* 0x000000b2ff07723e */ /* 0x002fe200048070ff */
[----:B------:R-:W-:Y:S01]  /*1d890*/  @!P1 STG.E.U8 desc[UR20][R2.64+0x59], R177 ;  /* 0x000059b102009986 */ /* 0x000fe2000c101114 */
[C---:B------:R-:W-:Y:S01]  /*1d8a0*/  ISETP.LT.OR P1, PT, R0.reuse, 0x62, !P3 ;  /* 0x000000620000780c */ /* 0x040fe20005f21670 */
[----:B------:R-:W-:Y:S01]  /*1d8b0*/  FMUL R199, R199, UR22 ;  /* 0x00000016c7c77c20 */ /* 0x000fe20008400000 */
[----:B------:R-:W-:Y:S01]  /*1d8c0*/  F2FP.SATFINITE.E4M3.F32.PACK_AB_MERGE_C R195, RZ, R195, RZ ;  /* 0x000000c3ffc3723e */ /* 0x000fe200048070ff */
[----:B------:R1:W-:Y:S01]  /*1d8d0*/  @!P5 STG.E.U8 desc[UR20][R24.64+0x58], R7 ;  /* 0x000058071800d986 */ /* 0x0003e2000c101114 */
[----:B------:R-:W-:Y:S01]  /*1d8e0*/  ISETP.LT.OR P5, PT, R0, 0x61, !P2 ;  /* 0x000000610000780c */ /* 0x000fe200057a1670 */
[----:B------:R-:W-:Y:S01]  /*1d8f0*/  FMUL R200, R200, UR22 ;  /* 0x00000016c8c87c20 */ /* 0x000fe20008400000 */
[----:B------:R-:W-:Y:S01]  /*1d900*/  F2FP.SATFINITE.E4M3.F32.PACK_AB_MERGE_C R197, RZ, R197, RZ ;  /* 0x000000c5ffc5723e */ /* 0x000fe200048070ff */
[----:B------:R-:W-:Y:S01]  /*1d910*/  @!P6 STG.E.U8 desc[UR20][R24.64+0x59], R179 ;  /* 0x000059b31800e986 */ /* 0x000fe2000c101114 */
[----:B0-----:R-:W-:Y:S01]  /*1d920*/  F2FP.SATFINITE.E4M3.F32.PACK_AB_MERGE_C R5, RZ, R180, RZ ;  /* 0x000000b4ff05723e */ /* 0x001fe200048070ff */
[----:B------:R-:W-:Y:S01]  /*1d930*/  FMUL R201, R201, UR22 ;  /* 0x00000016c9c97c20 */ /* 0x000fe20008400000 */
        /* <DEDUP_REMOVED lines=20> */
[----:B------:R-:W-:Y:S01]  /*1da80*/  FMUL R208, R208, UR22 ;  /* 0x00000016d0d07c20 */ /* 0x000fe20008400000 */
        /* <DEDUP_REMOVED lines=96> */
[----:B--2---:R-:W-:Y:S01]  /*1e090*/  FMUL R4, R35, UR22 ;  /* 0x0000001623047c20 */ /* 0x004fe20008400000 */
[----:B------:R-:W-:Y:S01]  /*1e0a0*/  FMUL R236, R236, UR22 ;  /* 0x00000016ecec7c20 */ /* 0x000fe20008400000 */
[----:B------:R1:W-:Y:S01]  /*1e0b0*/  @!P5 STG.E.U8 desc[UR20][R24.64+0x90], R7 ;  /* 0x000090071800d986 */ /* 0x0003e2000c101114 */
[----:B------:R-:W-:Y:S01]  /*1e0c0*/  ISETP.LT.OR P5, PT, R0, 0x99, !P2 ;  /* 0x000000990000780c */ /* 0x000fe200057a1670 */
[----:B------:R-:W-:Y:S01]  /*1e0d0*/  FMUL R237, R237, UR22 ;  /* 0x00000016eded7c20 */ /* 0x000fe20008400000 */
[----:B------:R-:W-:Y:S01]  /*1e0e0*/  F2FP.SATFINITE.E4M3.F32.PACK_AB_MERGE_C R233, RZ, R233, RZ ;  /* 0x000000e9ffe9723e */ /* 0x000fe200048070ff */
[----:B------:R-:W-:Y:S01]  /*1e0f0*/  @!P6 STG.E.U8 desc[UR20][R24.64+0x91], R207 ;  /* 0x000091cf1800e986 */ /* 0x000fe2000c101114 */
[----:B0-----:R-:W-:-:S02]  /*1e100*/  F2FP.SATFINITE.E4M3.F32.PACK_AB_MERGE_C R5, RZ, R208, RZ ;  /* 0x000000d0ff05723e */ /* 0x001fc400048070ff */
[----:B------:R-:W-:Y:S01]  /*1e110*/  ISETP.LT.OR P6, PT, R0, 0x9a, !P2 ;  /* 0x0000009a0000780c */ /* 0x000fe200057c1670 */
[----:B------:R-:W2:Y:S01]  /*1e120*/  LDL.LU R36, [R1+0x21c] ;  /* 0x00021c0001247983 */ /* 0x000ea20000300800 */
[----:B------:R-:W-:-:S03]  /*1e130*/  F2FP.SATFINITE.E4M3.F32.PACK_AB_MERGE_C R235, RZ, R235, RZ ;  /* 0x000000ebffeb723e */ /* 0x000fc600048070ff */
[----:B------:R0:W-:Y:S01]  /*1e140*/  @!P0 STG.E.U8 desc[UR20][R2.64+0x98], R5 ;  /* 0x0000980502008986 */ /* 0x0001e2000c101114 */
[C---:B------:R-:W-:Y:S02]  /*1e150*/  ISETP.LT.OR P0, PT, R0.reuse, 0xa1, !P3 ;  /* 0x000000a10000780c */ /* 0x040fe40005f01670 */
[----:B-1----:R-:W-:Y:S01]  /*1e160*/  F2FP.SATFINITE.E4M3.F32.PACK_AB_MERGE_C R7, RZ, R210, RZ ;  /* 0x000000d2ff07723e */ /* 0x002fe200048070ff */
[----:B------:R-:W-:Y:S01]  /*1e170*/  @!P1 STG.E.U8 desc[UR20][R2.64+0x99], R209 ;  /* 0x000099d102009986 */ /* 0x000fe2000c101114 */
[----:B------:R-:W-:-:S03]  /*1e180*/  ISETP.LT.OR P1, PT, R0, 0xa2, !P3 ;  /* 0x000000a20000780c */ /* 0x000fc60005f21670 */
[----:B------:R1:W-:Y:S01]  /*1e190*/  @!P5 STG.E.U8 desc[UR20][R24.64+0x98], R7 ;  /* 0x000098071800d986 */ /* 0x0003e2000c101114 */
[C---:B------:R-:W-:Y:S02]  /*1e1a0*/  ISETP.LT.OR P5, PT, R0.reuse, 0xa1, !P2 ;  /* 0x000000a10000780c */ /* 0x040fe400057a1670 */
[----:B0-----:R-:W-:Y:S01]  /*1e1b0*/  F2FP.SATFINITE.E4M3.F32.PACK_AB_MERGE_C R5, RZ, R212, RZ ;  /* 0x000000d4ff05723e */ /* 0x001fe200048070ff */
[----:B------:R-:W-:Y:S01]  /*1e1c0*/  @!P6 STG.E.U8 desc[UR20][R24.64+0x99], R211 ;  /* 0x000099d31800e986 */ /* 0x000fe2000c101114 */
[----:B------:R-:W-:-:S03]  /*1e1d0*/  ISETP.LT.OR P6, PT, R0, 0xa2, !P2 ;  /* 0x000000a20000780c */ /* 0x000fc600057c1670 */
        /* <DEDUP_REMOVED lines=51> */
[----:B------:R-:W-:Y:S02]  /*1e510*/  ISETP.LT.OR P0, PT, R0, 0xd1, !P3 ;  /* 0x000000d10000780c */ /* 0x000fe40005f01670 */
[----:B-1----:R-:W-:Y:S01]  /*1e520*/  F2FP.SATFINITE.E4M3.F32.PACK_AB_MERGE_C R7, RZ, R234, RZ ;  /* 0x000000eaff07723e */ /* 0x002fe200048070ff */
[----:B------:R-:W2:Y:S01]  /*1e530*/  LDL.LU R35, [R1+0x220] ;  /* 0x0002200001237983 */ /* 0x000ea20000300800 */
[----:B------:R-:W-:Y:S01]  /*1e540*/  F2FP.SATFINITE.E4M3.F32.PACK_AB_MERGE_C R9, RZ, R236, RZ ;  /* 0x000000ecff09723e */ /* 0x000fe200048070ff */
[----:B----4-:R-:W-:Y:S01]  /*1e550*/  FMUL R6, R33, UR22 ;  /* 0x0000001621067c20 */ /* 0x010fe20008400000 */
[----:B------:R-:W-:Y:S01]  /*1e560*/  F2FP.SATFINITE.E4M3.F32.PACK_AB_MERGE_C R11, RZ, R4, RZ ;  /* 0x00000004ff0b723e */ /* 0x000fe200048070ff */
[----:B------:R-:W-:Y:S01]  /*1e570*/  @!P1 STG.E.U8 desc[UR20][R2.64+0xc9], R233 ;  /* 0x0000c9e902009986 */ /* 0x000fe2000c101114 */
[----:B0-----:R-:W-:Y:S01]  /*1e580*/  FMUL R5, R34, UR22 ;  /* 0x0000001622057c20 */ /* 0x001fe20008400000 */
[----:B-----5:R-:W-:-:S02]  /*1e590*/  FMUL R4, R38, UR22 ;  /* 0x0000001626047c20 */ /* 0x020fc40008400000 */
[----:B------:R-:W4:Y:S01]  /*1e5a0*/  LDL.LU R34, [R1+0x224] ;  /* 0x0002240001227983 */ /* 0x000f220000300800 */
[----:B------:R-:W-:-:S03]  /*1e5b0*/  ISETP.LT.OR P1, PT, R0, 0xd2, !P3 ;  /* 0x000000d20000780c */ /* 0x000fc60005f21670 */
[----:B------:R-:W5:Y:S04]  /*1e5c0*/  LDL.LU R33, [R1+0x228] ;  /* 0x0002280001217983 */ /* 0x000f680000300800 */
[----:B------:R3:W-:Y:S01]  /*1e5d0*/  @!P5 STG.E.U8 desc[UR20][R24.64+0xc8], R7 ;  /* 0x0000c8071800d986 */ /* 0x0007e2000c101114 */
[----:B------:R-:W-:-:S03]  /*1e5e0*/  ISETP.LT.OR P5, PT, R0, 0xd1, !P2 ;  /* 0x000000d10000780c */ /* 0x000fc600057a1670 */
[----:B------:R-:W-:Y:S01]  /*1e5f0*/  @!P6 STG.E.U8 desc[UR20][R24.64+0xc9], R235 ;  /* 0x0000c9eb1800e986 */ /* 0x000fe2000c101114 */
[----:B------:R-:W-:-:S03]  /*1e600*/  ISETP.LT.OR P6, PT, R0, 0xd2, !P2 ;  /* 0x000000d20000780c */ /* 0x000fc600057c1670 */
[----:B------:R0:W-:Y:S01]  /*1e610*/  @!P0 STG.E.U8 desc[UR20][R2.64+0xd0], R9 ;  /* 0x0000d00902008986 */ /* 0x0001e2000c101114 */
[----:B---3--:R-:W-:-:S03]  /*1e620*/  FMUL R7, R31, UR22 ;  /* 0x000000161f077c20 */ /* 0x008fc60008400000 */
[----:B------:R-:W3:Y:S04]  /*1e630*/  LDL.LU R31, [R1+0x22c] ;  /* 0x00022c00011f7983 */ /* 0x000ee80000300800 */
[----:B------:R-:W3:Y:S01]  /*1e640*/  LDL.LU R38, [R1+0x230] ;  /* 0x0002300001267983 */ /* 0x000ee20000300800 */
[----:B0-----:R-:W-:Y:S01]  /*1e650*/  F2FP.SATFINITE.E4M3.F32.PACK_AB_MERGE_C R9, RZ, R4, RZ ;  /* 0x00000004ff09723e */ /* 0x001fe200048070ff */
[----:B------:R-:W-:Y:S02]  /*1e660*/  FMUL R4, R30, UR22 ;  /* 0x000000161e047c20 */ /* 0x000fe40008400000 */
[----:B------:R-:W3:Y:S01]  /*1e670*/  LDL.LU R30, [R1+0x234] ;  /* 0x00023400011e7983 */ /* 0x000ee20000300800 */
[----:B------:R-:W-:Y:S02]  /*1e680*/  F2FP.SATFINITE.E4M3.F32.PACK_AB_MERGE_C R237, RZ, R237, RZ ;  /* 0x000000edffed723e */ /* 0x000fe400048070ff */
[----:B------:R-:W-:Y:S01]  /*1e690*/  F2FP.SATFINITE.E4M3.F32.PACK_AB_MERGE_C R13, RZ, R5, RZ ;  /* 0x00000005ff0d723e */ /* 0x000fe200048070ff */
[----:B------:R-:W-:Y:S01]  /*1e6a0*/  FMUL R5, R37, UR22 ;  /* 0x0000001625057c20 */ /* 0x000fe20008400000 */
[----:B------:R-:W-:Y:S01]  /*1e6b0*/  ISETP.LT.OR P0, PT, R0, 0xd9, !P3 ;  /* 0x000000d90000780c */ /* 0x000fe20005f01670 */
[----:B------:R-:W3:Y:S01]  /*1e6c0*/  LDL.LU R37, [R1+0x238] ;  /* 0x0002380001257983 */ /* 0x000ee20000300800 */
[----:B------:R-:W-:-:S03]  /*1e6d0*/  F2FP.SATFINITE.E4M3.F32.PACK_AB_MERGE_C R15, RZ, R6, RZ ;  /* 0x00000006ff0f723e */ /* 0x000fc600048070ff */
[----:B------:R-:W-:Y:S01]  /*1e6e0*/  @!P1 STG.E.U8 desc[UR20][R2.64+0xd1], R237 ;  /* 0x0000d1ed02009986 */ /* 0x000fe2000c101114 */
[----:B------:R-:W-:-:S03]  /*1e6f0*/  ISETP.LT.OR P1, PT, R0, 0xda, !P3 ;  /* 0x000000da0000780c */ /* 0x000fc60005f21670 */
[----:B------:R0:W-:Y:S01]  /*1e700*/  @!P5 STG.E.U8 desc[UR20][R24.64+0xd0], R11 ;  /* 0x0000d00b1800d986 */ /* 0x0001e2000c101114 */
[----:B------:R-:W-:-:S03]  /*1e710*/  ISETP.LT.OR P5, PT, R0, 0xd9, !P2 ;  /* 0x000000d90000780c */ /* 0x000fc600057a1670 */
[----:B------:R1:W-:Y:S01]  /*1e720*/  @!P6 STG.E.U8 desc[UR20][R24.64+0xd1], R13 ;  /* 0x0000d10d1800e986 */ /* 0x0003e2000c101114 */
[----:B0-----:R-:W-:Y:S02]  /*1e730*/  F2FP.SATFINITE.E4M3.F32.PACK_AB_MERGE_C R11, RZ, R5, RZ ;  /* 0x00000005ff0b723e */ /* 0x001fe400048070ff */
[----:B-1----:R-:W-:Y:S01]  /*1e740*/  F2FP.SATFINITE.E4M3.F32.PACK_AB_MERGE_C R13, RZ, R7, RZ ;  /* 0x00000007ff0d723e */ /* 0x002fe200048070ff */
[----:B------:R0:W-:Y:S04]  /*1e750*/  @!P0 STG.E.U8 desc[UR20][R2.64+0xd8], R9 ;  /* 0x0000d80902008986 */ /* 0x0001e8000c101114 */
[----:B------:R1:W-:Y:S01]  /*1e760*/  @!P1 STG.E.U8 desc[UR20][R2.64+0xd9], R11 ;  /* 0x0000d90b02009986 */ /* 0x0003e2000c101114 */
[----:B0-----:R-:W-:-:S03]  /*1e770*/  F2FP.SATFINITE.E4M3.F32.PACK_AB_MERGE_C R9, RZ, R4, RZ ;  /* 0x00000004ff09723e */ /* 0x001fc600048070ff */
[----:B------:R0:W-:Y:S01]  /*1e780*/  @!P5 STG.E.U8 desc[UR20][R24.64+0xd8], R15 ;  /* 0x0000d80f1800d986 */ /* 0x0001e2000c101114 */
[----:B--2---:R-:W-:-:S03]  /*1e790*/  FMUL R5, R36, UR22 ;  /* 0x0000001624057c20 */ /* 0x004fc60008400000 */
[----:B------:R-:W2:Y:S02]  /*1e7a0*/  LDL.LU R36, [R1+0x23c] ;  /* 0x00023c0001247983 */ /* 0x000ea40000300800 */
[----:B-1----:R-:W-:Y:S01]  /*1e7b0*/  F2FP.SATFINITE.E4M3.F32.PACK_AB_MERGE_C R11, RZ, R5, RZ ;  /* 0x00000005ff0b723e */ /* 0x002fe200048070ff */
[----:B------:R-:W-:Y:S02]  /*1e7c0*/  FMUL R6, R35, UR22 ;  /* 0x0000001623067c20 */ /* 0x000fe40008400000 */
[----:B------:R-:W2:Y:S01]  /*1e7d0*/  LDL.LU R35, [R1+0x240] ;  /* 0x0002400001237983 */ /* 0x000ea20000300800 */
[----:B----4-:R-:W-:-:S03]  /*1e7e0*/  FMUL R7, R34, UR22 ;  /* 0x0000001622077c20 */ /* 0x010fc60008400000 */
[----:B------:R-:W4:Y:S01]  /*1e7f0*/  LDL.LU R34, [R1+0x244] ;  /* 0x0002440001227983 */ /* 0x000f220000300800 */
[----:B-----5:R-:W-:-:S03]  /*1e800*/  FMUL R4, R33, UR22 ;  /* 0x0000001621047c20 */ /* 0x020fc60008400000 */
[----:B------:R-:W5:Y:S01]  /*1e810*/  LDL.LU R33, [R1+0x248] ;  /* 0x0002480001217983 */ /* 0x000f620000300800 */
[----:B0-----:R-:W-:Y:S01]  /*1e820*/  F2FP.SATFINITE.E4M3.F32.PACK_AB_MERGE_C R15, RZ, R6, RZ ;  /* 0x00000006ff0f723e */ /* 0x001fe200048070ff */
[----:B---3--:R-:W-:Y:S02]  /*1e830*/  FMUL R5, R31, UR22 ;  /* 0x000000161f057c20 */ /* 0x008fe40008400000 */
[----:B------:R-:W3:Y:S01]  /*1e840*/  LDL.LU R31, [R1+0x24c] ;  /* 0x00024c00011f7983 */ /* 0x000ee20000300800 */
[----:B------:R-:W-:-:S03]  /*1e850*/  FMUL R6, R30, UR22 ;  /* 0x000000161e067c20 */ /* 0x000fc60008400000 */
[----:B------:R-:W3:Y:S01]  /*1e860*/  LDL.LU R30, [R1+0x250] ;  /* 0x00025000011e7983 */ /* 0x000ee20000300800 */
[C---:B------:R-:W-:Y:S02]  /*1e870*/  ISETP.LT.OR P6, PT, R0.reuse, 0xda, !P2 ;  /* 0x000000da0000780c */ /* 0x040fe400057c1670 */
[C---:B------:R-:W-:Y:S02]  /*1e880*/  ISETP.LT.OR P5, PT, R0.reuse, 0xe1, !P3 ;  /* 0x000000e10000780c */ /* 0x040fe40005fa1670 */
[C---:B------:R-:W-:Y:S02]  /*1e890*/  ISETP.LT.OR P0, PT, R0.reuse, 0xe1, !P2 ;  /* 0x000000e10000780c */ /* 0x040fe40005701670 */
[----:B------:R-:W-:-:S07]  /*1e8a0*/  ISETP.LT.OR P1, PT, R0, 0xe2, !P2 ;  /* 0x000000e20000780c */ /* 0x000fce0005721670 */
[----:B------:R0:W-:Y:S01]  /*1e8b0*/  @!P6 STG.E.U8 desc[UR20][R24.64+0xd9], R13 ;  /* 0x0000d90d1800e986 */ /* 0x0001e2000c101114 */
[C---:B------:R-:W-:Y:S02]  /*1e8c0*/  ISETP.LT.OR P6, PT, R0.reuse, 0xe2, !P3 ;  /* 0x000000e20000780c */ /* 0x040fe40005fc1670 */
[----:B------:R-:W-:Y:S01]  /*1e8d0*/  F2FP.SATFINITE.E4M3.F32.PACK_AB_MERGE_C R7, RZ, R7, RZ ;  /* 0x00000007ff07723e */ /* 0x000fe200048070ff */
[----:B------:R1:W-:Y:S01]  /*1e8e0*/  @!P5 STG.E.U8 desc[UR20][R2.64+0xe0], R9 ;  /* 0x0000e0090200d986 */ /* 0x0003e2000c101114 */
[----:B------:R-:W-:Y:S02]  /*1e8f0*/  ISETP.LT.OR P5, PT, R0, 0xea, !P2 ;  /* 0x000000ea0000780c */ /* 0x000fe400057a1670 */
[----:B0-----:R-:W-:Y:S01]  /*1e900*/  F2FP.SATFINITE.E4M3.F32.PACK_AB_MERGE_C R13, RZ, R4, RZ ;  /* 0x00000004ff0d723e */ /* 0x001fe200048070ff */
[----:B------:R-:W-:-:S06]  /*1e910*/  FMUL R4, R38, UR22 ;  /* 0x0000001626047c20 */ /* 0x000fcc0008400000 */
[----:B------:R-:W-:Y:S01]  /*1e920*/  @!P6 STG.E.U8 desc[UR20][R2.64+0xe1], R11 ;  /* 0x0000e10b0200e986 */ /* 0x000fe2000c101114 */
[----:B------:R-:W-:-:S03]  /*1e930*/  ISETP.LT.OR P6, PT, R0, 0xe9, !P3 ;  /* 0x000000e90000780c */ /* 0x000fc60005fc1670 */
[----:B------:R-:W-:Y:S01]  /*1e940*/  @!P0 STG.E.U8 desc[UR20][R24.64+0xe0], R15 ;  /* 0x0000e00f18008986 */ /* 0x000fe2000c101114 */
[----:B------:R-:W-:-:S03]  /*1e950*/  ISETP.LT.OR P0, PT, R0, 0xea, !P3 ;  /* 0x000000ea0000780c */ /* 0x000fc60005f01670 */
[----:B------:R0:W-:Y:S04]  /*1e960*/  @!P1 STG.E.U8 desc[UR20][R24.64+0xe1], R7 ;  /* 0x0000e10718009986 */ /* 0x0001e8000c101114 */
[----:B------:R-:W3:Y:S01]  /*1e970*/  LDL.LU R38, [R1+0x254] ;  /* 0x0002540001267983 */ /* 0x000ee20000300800 */
[----:B-1----:R-:W-:Y:S02]  /*1e980*/  F2FP.SATFINITE.E4M3.F32.PACK_AB_MERGE_C R9, RZ, R5, RZ ;  /* 0x00000005ff09723e */ /* 0x002fe400048070ff */
[----:B0-----:R-:W-:Y:S01]  /*1e990*/  F2FP.SATFINITE.E4M3.F32.PACK_AB_MERGE_C R7, RZ, R4, RZ ;  /* 0x00000004ff07723e */ /* 0x001fe200048070ff */
[----:B------:R-:W-:Y:S02]  /*1e9a0*/  FMUL R4, R37, UR22 ;  /* 0x0000001625047c20 */ /* 0x000fe40008400000 */
[----:B------:R-:W3:Y:S01]  /*1e9b0*/  LDL.LU R37, [R1+0x258] ;  /* 0x0002580001257983 */ /* 0x000ee20000300800 */
[----:B------:R-:W-:-:S02]  /*1e9c0*/  F2FP.SATFINITE.E4M3.F32.PACK_AB_MERGE_C R11, RZ, R6, RZ ;  /* 0x00000006ff0b723e */ /* 0x000fc400048070ff */
[----:B------:R-:W-:Y:S01]  /*1e9d0*/  F2FP.SATFINITE.E4M3.F32.PACK_AB_MERGE_C R15, RZ, R4, RZ ;  /* 0x00000004ff0f723e */ /* 0x000fe200048070ff */
[----:B------:R-:W-:Y:S04]  /*1e9e0*/  @!P6 STG.E.U8 desc[UR20][R2.64+0xe8], R13 ;  /* 0x0000e80d0200e986 */ /* 0x000fe8000c101114 */
[----:B------:R0:W-:Y:S04]  /*1e9f0*/  @!P0 STG.E.U8 desc[UR20][R2.64+0xe9], R9 ;  /* 0x0000e90902008986 */ /* 0x0001e8000c101114 */
[----:B------:R1:W-:Y:S01]  /*1ea00*/  @!P5 STG.E.U8 desc[UR20][R24.64+0xe9], R11 ;  /* 0x0000e90b1800d986 */ /* 0x0003e2000c101114 */
[----:B--2---:R-:W-:-:S03]  /*1ea10*/  FMUL R5, R36, UR22 ;  /* 0x0000001624057c20 */ /* 0x004fc60008400000 */
[----:B------:R-:W2:Y:S02]  /*1ea20*/  LDL.LU R36, [R1+0x25c] ;  /* 0x00025c0001247983 */ /* 0x000ea40000300800 */
[----:B0-----:R-:W-:Y:S01]  /*1ea30*/  F2FP.SATFINITE.E4M3.F32.PACK_AB_MERGE_C R9, RZ, R5, RZ ;  /* 0x00000005ff09723e */ /* 0x001fe200048070ff */
[----:B------:R-:W-:Y:S02]  /*1ea40*/  FMUL R6, R35, UR22 ;  /* 0x0000001623067c20 */ /* 0x000fe40008400000 */
[----:B------:R-:W2:Y:S01]  /*1ea50*/  LDL.LU R35, [R1+0x260] ;  /* 0x0002600001237983 */ /* 0x000ea20000300800 */
[----:B----4-:R-:W-:-:S03]  /*1ea60*/  FMUL R4, R34, UR22 ;  /* 0x0000001622047c20 */ /* 0x010fc60008400000 */
[----:B------:R-:W4:Y:S02]  /*1ea70*/  LDL.LU R34, [R1+0x264] ;  /* 0x0002640001227983 */ /* 0x000f240000300800 */
[----:B-1----:R-:W-:Y:S01]  /*1ea80*/  F2FP.SATFINITE.E4M3.F32.PACK_AB_MERGE_C R11, RZ, R4, RZ ;  /* 0x00000004ff0b723e */ /* 0x002fe200048070ff */
[----:B-----5:R-:W-:Y:S02]  /*1ea90*/  FMUL R4, R33, UR22 ;  /* 0x0000001621047c20 */ /* 0x020fe40008400000 */
[----:B------:R-:W5:Y:S03]  /*1eaa0*/  LDL.LU R33, [R1+0x268] ;  /* 0x0002680001217983 */ /* 0x000f660000300800 */
[----:B------:R-:W-:Y:S01]  /*1eab0*/  F2FP.SATFINITE.E4M3.F32.PACK_AB_MERGE_C R13, RZ, R4, RZ ;  /* 0x00000004ff0d723e */ /* 0x000fe200048070ff */
        /* <DEDUP_REMOVED lines=9> */
[----:B------:R-:W-:-:S03]  /*1eb50*/  ISETP.LT.OR P1, PT, R0, 0xf1, !P2 ;  /* 0x000000f10000780c */ /* 0x000fc60005721670 */
[----:B------:R1:W-:Y:S01]  /*1eb60*/  @!P6 STG.E.U8 desc[UR20][R2.64+0xf0], R15 ;  /* 0x0000f00f0200e986 */ /* 0x0003e2000c101114 */
[C---:B------:R-:W-:Y:S02]  /*1eb70*/  ISETP.LT.OR P6, PT, R0.reuse, 0xf9, !P3 ;  /* 0x000000f90000780c */ /* 0x040fe40005fc1670 */
[----:B------:R-:W-:Y:S01]  /*1eb80*/  ISETP.LT.OR P3, PT, R0, 0xfa, !P3 ;  /* 0x000000fa0000780c */ /* 0x000fe20005f61670 */
[----:B------:R1:W-:Y:S01]  /*1eb90*/  @!P0 STG.E.U8 desc[UR20][R2.64+0xf1], R9 ;  /* 0x0000f10902008986 */ /* 0x0003e2000c101114 */
[----:B0-----:R-:W-:Y:S02]  /*1eba0*/  F2FP.SATFINITE.E4M3.F32.PACK_AB_MERGE_C R7, RZ, R6, RZ ;  /* 0x00000006ff07723e */ /* 0x001fe400048070ff */
[----:B-1----:R-:W-:Y:S02]  /*1ebb0*/  F2FP.SATFINITE.E4M3.F32.PACK_AB_MERGE_C R15, RZ, R5, RZ ;  /* 0x00000005ff0f723e */ /* 0x002fe400048070ff */
[----:B------:R-:W-:Y:S01]  /*1ebc0*/  F2FP.SATFINITE.E4M3.F32.PACK_AB_MERGE_C R9, RZ, R4, RZ ;  /* 0x00000004ff09723e */ /* 0x000fe200048070ff */
[----:B------:R-:W-:-:S02]  /*1ebd0*/  FMUL R4, R38, UR22 ;  /* 0x0000001626047c20 */ /* 0x000fc40008400000 */
[----:B------:R-:W3:Y:S04]  /*1ebe0*/  LDL.LU R38, [R1+0x274] ;  /* 0x0002740001267983 */ /* 0x000ee80000300800 */
[----:B------:R0:W-:Y:S01]  /*1ebf0*/  @!P5 STG.E.U8 desc[UR20][R24.64+0xf1], R11 ;  /* 0x0000f10b1800d986 */ /* 0x0001e2000c101114 */
[----:B------:R-:W-:Y:S01]  /*1ec00*/  ISETP.LT.OR P5, PT, R0, 0xf9, !P2 ;  /* 0x000000f90000780c */ /* 0x000fe200057a1670 */
[----:B------:R-:W-:Y:S02]  /*1ec10*/  FMUL R5, R37, UR22 ;  /* 0x0000001625057c20 */ /* 0x000fe40008400000 */
[----:B------:R-:W3:Y:S04]  /*1ec20*/  LDL.LU R37, [R1+0x278] ;  /* 0x0002780001257983 */ /* 0x000ee80000300800 */
[----:B------:R1:W-:Y:S04]  /*1ec30*/  @!P1 STG.E.U8 desc[UR20][R24.64+0xf0], R7 ;  /* 0x0000f00718009986 */ /* 0x0003e8000c101114 */
[----:B------:R-:W-:Y:S04]  /*1ec40*/  @!P6 STG.E.U8 desc[UR20][R2.64+0xf8], R13 ;  /* 0x0000f80d0200e986 */ /* 0x000fe8000c101114 */
[----:B------:R4:W-:Y:S01]  /*1ec50*/  @!P3 STG.E.U8 desc[UR20][R2.64+0xf9], R15 ;  /* 0x0000f90f0200b986 */ /* 0x0009e2000c101114 */
[----:B0-----:R-:W-:-:S03]  /*1ec60*/  F2FP.SATFINITE.E4M3.F32.PACK_AB_MERGE_C R11, RZ, R4, RZ ;  /* 0x00000004ff0b723e */ /* 0x001fc600048070ff */
[----:B------:R0:W-:Y:S01]  /*1ec70*/  @!P5 STG.E.U8 desc[UR20][R24.64+0xf8], R9 ;  /* 0x0000f8091800d986 */ /* 0x0001e2000c101114 */
[----:B--2---:R-:W-:-:S03]  /*1ec80*/  FMUL R6, R36, UR22 ;  /* 0x0000001624067c20 */ /* 0x004fc60008400000 */
[----:B------:R-:W2:Y:S01]  /*1ec90*/  LDL.LU R36, [R1+0x27c] ;  /* 0x00027c0001247983 */ /* 0x000ea20000300800 */
[----:B-1----:R-:W-:-:S03]  /*1eca0*/  FMUL R7, R35, UR22 ;  /* 0x0000001623077c20 */ /* 0x002fc60008400000 */
        /* <DEDUP_REMOVED lines=10> */
[----:B------:R-:W-:Y:S02]  /*1ed50*/  ISETP.GE.AND P1, PT, R32, 0x81, PT ;  /* 0x000000812000780c */ /* 0x000fe40003f26270 */
[C---:B------:R-:W-:Y:S02]  /*1ed60*/  ISETP.LT.OR P2, PT, R0.reuse, 0xfa, !P2 ;  /* 0x000000fa0000780c */ /* 0x040fe40005741670 */
[C---:B------:R-:W-:Y:S02]  /*1ed70*/  ISETP.LT.OR P6, PT, R0.reuse, 0x1, !P1 ;  /* 0x000000010000780c */ /* 0x040fe40004fc1670 */
[----:B------:R-:W-:Y:S02]  /*1ed80*/  ISETP.LT.OR P3, PT, R0, 0x2, !P1 ;  /* 0x000000020000780c */ /* 0x000fe40004f61670 */
[----:B------:R-:W-:Y:S02]  /*1ed90*/  F2FP.SATFINITE.E4M3.F32.PACK_AB_MERGE_C R5, RZ, R5, RZ ;  /* 0x00000005ff05723e */ /* 0x000fe400048070ff */
[----:B------:R-:W-:-:S05]  /*1eda0*/  ISETP.GE.AND P0, PT, R32, 0x89, PT ;  /* 0x000000892000780c */ /* 0x000fca0003f06270 */
[----:B------:R-:W-:Y:S01]  /*1edb0*/  @!P2 STG.E.U8 desc[UR20][R24.64+0xf9], R11 ;  /* 0x0000f90b1800a986 */ /* 0x000fe2000c101114 */
[----:B------:R-:W-:-:S03]  /*1edc0*/  F2FP.SATFINITE.E4M3.F32.PACK_AB_MERGE_C R13, RZ, R6, RZ ;  /* 0x00000006ff0d723e */ /* 0x000fc600048070ff */
[----:B------:R0:W-:Y:S01]  /*1edd0*/  @!P6 STG.E.U8 desc[UR20][R28.64], R5 ;  /* 0x000000051c00e986 */ /* 0x0001e2000c101114 */
[C---:B------:R-:W-:Y:S02]  /*1ede0*/  ISETP.LT.OR P6, PT, R0.reuse, 0x2, !P0 ;  /* 0x000000020000780c */ /* 0x040fe400047c1670 */
[C---:B------:R-:W-:Y:S01]  /*1edf0*/  ISETP.LT.OR P5, PT, R0.reuse, 0x1, !P0 ;  /* 0x000000010000780c */ /* 0x040fe200047a1670 */
[----:B------:R1:W-:Y:S01]  /*1ee00*/  @!P3 STG.E.U8 desc[UR20][R28.64+0x1], R13 ;  /* 0x0000010d1c00b986 */ /* 0x0003e2000c101114 */
[----:B------:R-:W-:Y:S02]  /*1ee10*/  ISETP.LT.OR P2, PT, R0, 0xa, !P1 ;  /* 0x0000000a0000780c */ /* 0x000fe40004f41670 */
[----:B0-----:R-:W-:Y:S02]  /*1ee20*/  F2FP.SATFINITE.E4M3.F32.PACK_AB_MERGE_C R5, RZ, R3, RZ ;  /* 0x00000003ff05723e */ /* 0x001fe400048070ff */
[----:B-1----:R-:W-:Y:S01]  /*1ee30*/  F2FP.SATFINITE.E4M3.F32.PACK_AB_MERGE_C R13, RZ, R2, RZ ;  /* 0x00000002ff0d723e */ /* 0x002fe200048070ff */
[----:B------:R-:W-:-:S02]  /*1ee40*/  FMUL R3, R38, UR22 ;  /* 0x0000001626037c20 */ /* 0x000fc40008400000 */
[----:B------:R-:W3:Y:S01]  /*1ee50*/  LDL.LU R38, [R1+0x294] ;  /* 0x0002940001267983 */ /* 0x000ee20000300800 */
[----:B------:R-:W-:Y:S02]  /*1ee60*/  F2FP.SATFINITE.E4M3.F32.PACK_AB_MERGE_C R11, RZ, R4, RZ ;  /* 0x00000004ff0b723e */ /* 0x000fe400048070ff */
[----:B------:R-:W-:Y:S01]  /*1ee70*/  ISETP.LT.OR P3, PT, R0, 0x9, !P1 ;  /* 0x000000090000780c */ /* 0x000fe20004f61670 */
[----:B------:R0:W-:Y:S01]  /*1ee80*/  @!P6 STG.E.U8 desc[UR20][R26.64+0x1], R9 ;  /* 0x000001091a00e986 */ /* 0x0001e2000c101114 */
[----:B------:R-:W-:-:S03]  /*1ee90*/  FMUL R2, R37, UR22 ;  /* 0x0000001625027c20 */ /* 0x000fc60008400000 */
[----:B------:R-:W3:Y:S01]  /*1eea0*/  LDL.LU R37, [R1+0x298] ;  /* 0x0002980001257983 */ /* 0x000ee20000300800 */
[----:B------:R-:W-:Y:S02]  /*1eeb0*/  F2FP.SATFINITE.E4M3.F32.PACK_AB_MERGE_C R7, RZ, R7, RZ ;  /* 0x00000007ff07723e */ /* 0x000fe400048070ff */
[----:B0-----:R-:W-:-:S03]  /*1eec0*/  F2FP.SATFINITE.E4M3.F32.PACK_AB_MERGE_C R9, RZ, R2, RZ ;  /* 0x00000002ff09723e */ /* 0x001fc600048070ff */
        /* <DEDUP_REMOVED lines=8> */
[----:B------:R-:W2:Y:S03]  /*1ef50*/  LDL.LU R35, [R1+0x2a0] ;  /* 0x0002a00001237983 */ /* 0x000ea60000300800 */
[----:B------:R-:W-:Y:S01]  /*1ef60*/  F2FP.SATFINITE.E4M3.F32.PACK_AB_MERGE_C R15, RZ, R2, RZ ;  /* 0x00000002ff0f723e */ /* 0x000fe200048070ff */
[----:B----4-:R-:W-:Y:S02]  /*1ef70*/  FMUL R2, R34, UR22 ;  /* 0x0000001622027c20 */ /* 0x010fe40008400000 */
[----:B------:R-:W4:Y:S01]  /*1ef80*/  LDL.LU R34, [R1+0x2a4] ;  /* 0x0002a40001227983 */ /* 0x000f220000300800 */
[----:B-----5:R-:W-:-:S03]  /*1ef90*/  FMUL R3, R33, UR22 ;  /* 0x0000001621037c20 */ /* 0x020fc60008400000 */
[----:B------:R-:W5:Y:S01]  /*1efa0*/  LDL.LU R33, [R1+0x2a8] ;  /* 0x0002a80001217983 */ /* 0x000f620000300800 */
[----:B---3--:R-:W-:-:S03]  /*1efb0*/  FMUL R4, R31, UR22 ;  /* 0x000000161f047c20 */ /* 0x008fc60008400000 */
[----:B------:R-:W3:Y:S01]  /*1efc0*/  LDL.LU R31, [R1+0x2ac] ;  /* 0x0002ac00011f7983 */ /* 0x000ee20000300800 */
[----:B0-----:R-:W-:-:S03]  /*1efd0*/  FMUL R5, R30, UR22 ;  /* 0x000000161e057c20 */ /* 0x001fc60008400000 */
[----:B------:R-:W3:Y:S01]  /*1efe0*/  LDL.LU R30, [R1+0x2b0] ;  /* 0x0002b000011e7983 */ /* 0x000ee20000300800 */
[C---:B------:R-:W-:Y:S02]  /*1eff0*/  ISETP.LT.OR P6, PT, R0.reuse, 0xa, !P0 ;  /* 0x0000000a0000780c */ /* 0x040fe400047c1670 */
[C---:B------:R-:W-:Y:S02]  /*1f000*/  ISETP.LT.OR P5, PT, R0.reuse, 0x9, !P0 ;  /* 0x000000090000780c */ /* 0x040fe400047a1670 */
[C---:B------:R-:W-:Y:S02]  /*1f010*/  ISETP.LT.OR P3, PT, R0.reuse, 0x11, !P1 ;  /* 0x000000110000780c */ /* 0x040fe40004f61670 */
[----:B------:R-:W-:-:S07]  /*1f020*/  ISETP.LT.OR P2, PT, R0, 0x12, !P1 ;  /* 0x000000120000780c */ /* 0x000fce0004f41670 */
[----:B------:R0:W-:Y:S01]  /*1f030*/  @!P6 STG.E.U8 desc[UR20][R26.64+0x9], R7 ;  /* 0x000009071a00e986 */ /* 0x0001e2000c101114 */
[----:B------:R-:W-:-:S03]  /*1f040*/  ISETP.LT.OR P6, PT, R0, 0x12, !P0 ;  /* 0x000000120000780c */ /* 0x000fc600047c1670 */
[----:B------:R-:W-:Y:S01]  /*1f050*/  @!P5 STG.E.U8 desc[UR20][R26.64+0x8], R13 ;  /* 0x0000080d1a00d986 */ /* 0x000fe2000c101114 */
[----:B------:R-:W-:-:S03]  /*1f060*/  ISETP.LT.OR P5, PT, R0, 0x11, !P0 ;  /* 0x000000110000780c */ /* 0x000fc600047a1670 */
[----:B------:R1:W-:Y:S01]  /*1f070*/  @!P3 STG.E.U8 desc[UR20][R28.64+0x10], R9 ;  /* 0x000010091c00b986 */ /* 0x0003e2000c101114 */
[C---:B------:R-:W-:Y:S02]  /*1f080*/  ISETP.LT.OR P3, PT, R0.reuse, 0x19, !P1 ;  /* 0x000000190000780c */ /* 0x040fe40004f61670 */
[----:B0-----:R-:W-:Y:S01]  /*1f090*/  F2FP.SATFINITE.E4M3.F32.PACK_AB_MERGE_C R7, RZ, R2, RZ ;  /* 0x00000002ff07723e */ /* 0x001fe200048070ff */
[----:B------:R0:W-:Y:S01]  /*1f0a0*/  @!P2 STG.E.U8 desc[UR20][R28.64+0x11], R11 ;  /* 0x0000110b1c00a986 */ /* 0x0001e2000c101114 */
[----:B------:R-:W-:Y:S02]  /*1f0b0*/  ISETP.LT.OR P2, PT, R0, 0x1a, !P1 ;  /* 0x0000001a0000780c */ /* 0x000fe40004f41670 */
[----:B-1----:R-:W-:Y:S01]  /*1f0c0*/  F2FP.SATFINITE.E4M3.F32.PACK_AB_MERGE_C R9, RZ, R3, RZ ;  /* 0x00000003ff09723e */ /* 0x002fe200048070ff */
[----:B------:R-:W-:Y:S02]  /*1f0d0*/  FMUL R2, R38, UR22 ;  /* 0x0000001626027c20 */ /* 0x000fe40008400000 */
[----:B------:R-:W3:Y:S01]  /*1f0e0*/  LDL.LU R38, [R1+0x2b4] ;  /* 0x0002b40001267983 */ /* 0x000ee20000300800 */
[----:B0-----:R-:W-:-:S03]  /*1f0f0*/  F2FP.SATFINITE.E4M3.F32.PACK_AB_MERGE_C R11, RZ, R4, RZ ;  /* 0x00000004ff0b723e */ /* 0x001fc600048070ff */
[----:B------:R0:W-:Y:S01]  /*1f100*/  @!P6 STG.E.U8 desc[UR20][R26.64+0x11], R7 ;  /* 0x000011071a00e986 */ /* 0x0001e2000c101114 */
[----:B------:R-:W-:Y:S01]  /*1f110*/  ISETP.LT.OR P6, PT, R0, 0x1a, !P0 ;  /* 0x0000001a0000780c */ /* 0x000fe200047c1670 */
[----:B------:R-:W-:Y:S02]  /*1f120*/  FMUL R3, R37, UR22 ;  /* 0x0000001625037c20 */ /* 0x000fe40008400000 */
[----:B------:R-:W3:Y:S01]  /*1f130*/  LDL.LU R37, [R1+0x2b8] ;  /* 0x0002b80001257983 */ /* 0x000ee20000300800 */
[----:B0-----:R-:W-:-:S03]  /*1f140*/  F2FP.SATFINITE.E4M3.F32.PACK_AB_MERGE_C R7, RZ, R2, RZ ;  /* 0x00000002ff07723e */ /* 0x001fc600048070ff */
[----:B------:R-:W-:Y:S04]  /*1f150*/  @!P5 STG.E.U8 desc[UR20][R26.64+0x10], R15 ;  /* 0x0000100f1a00d986 */ /* 0x000fe8000c101114 */
        /* <DEDUP_REMOVED lines=13> */
[----:B------:R-:W5:Y:S02]  /*1f230*/  LDL.LU R33, [R1+0x2c8] ;  /* 0x0002c80001217983 */ /* 0x000f640000300800 */
        /* <DEDUP_REMOVED lines=8> */
[----:B------:R-:W-:Y:S02]  /*1f2c0*/  F2FP.SATFINITE.E4M3.F32.PACK_AB_MERGE_C R5, RZ, R5, RZ ;  /* 0x00000005ff05723e */ /* 0x000fe400048070ff */
[----:B------:R-:W-:-:S05]  /*1f2d0*/  ISETP.LT.OR P6, PT, R0, 0x22, !P0 ;  /* 0x000000220000780c */ /* 0x000fca00047c1670 */
[----:B------:R0:W-:Y:S01]  /*1f2e0*/  @!P5 STG.E.U8 desc[UR20][R26.64+0x18], R5 ;  /* 0x000018051a00d986 */ /* 0x0001e2000c101114 */
[----:B------:R-:W-:-:S03]  /*1f2f0*/  ISETP.LT.OR P5, PT, R0, 0x21, !P0 ;  /* 0x000000210000780c */ /* 0x000fc600047a1670 */
[----:B------:R-:W-:Y:S01]  /*1f300*/  @!P3 STG.E.U8 desc[UR20][R28.64+0x20], R9 ;  /* 0x000020091c00b986 */ /* 0x000fe2000c101114 */
[----:B------:R-:W-:-:S03]  /*1f310*/  ISETP.LT.OR P3, PT, R0, 0x29, !P1 ;  /* 0x000000290000780c */ /* 0x000fc60004f61670 */
[----:B------:R1:W-:Y:S01]  /*1f320*/  @!P2 STG.E.U8 desc[UR20][R28.64+0x21], R11 ;  /* 0x0000210b1c00a986 */ /* 0x0003e2000c101114 */
[----:B------:R-:W-:Y:S02]  /*1f330*/  ISETP.LT.OR P2, PT, R0, 0x2a, !P1 ;  /* 0x0000002a0000780c */ /* 0x000fe40004f41670 */
[----:B0-----:R-:W-:Y:S02]  /*1f340*/  F2FP.SATFINITE.E4M3.F32.PACK_AB_MERGE_C R5, RZ, R3, RZ ;  /* 0x00000003ff05723e */ /* 0x001fe400048070ff */
[----:B-1----:R-:W-:Y:S01]  /*1f350*/  F2FP.SATFINITE.E4M3.F32.PACK_AB_MERGE_C R11, RZ, R2, RZ ;  /* 0x00000002ff0b723e */ /* 0x002fe200048070ff */
[----:B------:R-:W-:Y:S02]  /*1f360*/  FMUL R2, R38, UR22 ;  /* 0x0000001626027c20 */ /* 0x000fe40008400000 */
[----:B------:R-:W3:Y:S01]  /*1f370*/  LDL.LU R38, [R1+0x2d4] ;  /* 0x0002d40001267983 */ /* 0x000ee20000300800 */
[----:B------:R-:W-:-:S03]  /*1f380*/  F2FP.SATFINITE.E4M3.F32.PACK_AB_MERGE_C R9, RZ, R4, RZ ;  /* 0x00000004ff09723e */ /* 0x000fc600048070ff */
[----:B------:R-:W-:Y:S01]  /*1f390*/  @!P6 STG.E.U8 desc[UR20][R26.64+0x21], R5 ;  /* 0x000021051a00e986 */ /* 0x000fe2000c101114 */
[----:B------:R-:W-:Y:S01]  /*1f3a0*/  ISETP.LT.OR P6, PT, R0, 0x2a, !P0 ;  /* 0x0000002a0000780c */ /* 0x000fe200047c1670 */
[----:B------:R-:W-:Y:S02]  /*1f3b0*/  FMUL R3, R37, UR22 ;  /* 0x0000001625037c20 */ /* 0x000fe40008400000 */
[----:B------:R-:W3:Y:S04]  /*1f3c0*/  LDL.LU R37, [R1+0x2d8] ;  /* 0x0002d80001257983 */ /* 0x000ee80000300800 */
[----:B------:R-:W-:Y:S04]  /*1f3d0*/  @!P5 STG.E.U8 desc[UR20][R26.64+0x20], R13 ;  /* 0x0000200d1a00d986 */ /* 0x000fe8000c101114 */
[----:B------:R0:W-:Y:S04]  /*1f3e0*/  @!P3 STG.E.U8 desc[UR20][R28.64+0x28], R7 ;  /* 0x000028071c00b986 */ /* 0x0001e8000c101114 */
[----:B------:R1:W-:Y:S01]  /*1f3f0*/  @!P2 STG.E.U8 desc[UR20][R28.64+0x29], R9 ;  /* 0x000029091c00a986 */ /* 0x0003e2000c101114 */
[----:B0-----:R-:W-:-:S02]  /*1f400*/  F2FP.SATFINITE.E4M3.F32.PACK_AB_MERGE_C R7, RZ, R2, RZ ;  /* 0x00000002ff07723e */ /* 0x001fc400048070ff */
[----:B-1----:R-:W-:-:S03]  /*1f410*/  F2FP.SATFINITE.E4M3.F32.PACK_AB_MERGE_C R9, RZ, R3, RZ ;  /* 0x00000003ff09723e */ /* 0x002fc600048070ff */
[----:B------:R0:W-:Y:S01]  /*1f420*/  @!P6 STG.E.U8 desc[UR20][R26.64+0x29], R7 ;  /* 0x000029071a00e986 */ /* 0x0001e2000c101114 */
[----:B--2---:R-:W-:-:S03]  /*1f430*/  FMUL R4, R36, UR22 ;  /* 0x0000001624047c20 */ /* 0x004fc60008400000 */
[----:B------:R-:W2:Y:S02]  /*1f440*/  LDL.LU R36, [R1+0x2dc] ;  /* 0x0002dc0001247983 */ /* 0x000ea40000300800 */
[----:B------:R-:W-:Y:S01]  /*1f450*/  F2FP.SATFINITE.E4M3.F32.PACK_AB_MERGE_C R13, RZ, R4, RZ ;  /* 0x00000004ff0d723e */ /* 0x000fe200048070ff */
        /* <DEDUP_REMOVED lines=15> */
[----:B------:R-:W-:Y:S01]  /*1f550*/  @!P5 STG.E.U8 desc[UR20][R26.64+0x28], R11 ;  /* 0x0000280b1a00d986 */ /* 0x000fe2000c101114 */
[----:B------:R-:W-:-:S03]  /*1f560*/  ISETP.LT.OR P5, PT, R0, 0x31, !P0 ;  /* 0x000000310000780c */ /* 0x000fc600047a1670 */
[----:B------:R0:W-:Y:S01]  /*1f570*/  @!P2 STG.E.U8 desc[UR20][R28.64+0x31], R13 ;  /* 0x0000310d1c00a986 */ /* 0x0001e2000c101114 */
[----:B------:R-:W-:-:S03]  /*1f580*/  ISETP.LT.OR P2, PT, R0, 0x3a, !P1 ;  /* 0x0000003a0000780c */ /* 0x000fc60004f41670 */
[----:B------:R1:W-:Y:S01]  /*1f590*/  @!P3 STG.E.U8 desc[UR20][R28.64+0x30], R9 ;  /* 0x000030091c00b986 */ /* 0x0003e2000c101114 */
[----:B------:R-:W-:Y:S02]  /*1f5a0*/  ISETP.LT.OR P3, PT, R0, 0x39, !P1 ;  /* 0x000000390000780c */ /* 0x000fe40004f61670 */
[----:B------:R-:W-:Y:S02]  /*1f5b0*/  F2FP.SATFINITE.E4M3.F32.PACK_AB_MERGE_C R5, RZ, R5, RZ ;  /* 0x00000005ff05723e */ /* 0x000fe400048070ff */
[----:B0-----:R-:W-:Y:S02]  /*1f5c0*/  F2FP.SATFINITE.E4M3.F32.PACK_AB_MERGE_C R13, RZ, R2, RZ ;  /* 0x00000002ff0d723e */ /* 0x001fe400048070ff */
[----:B-1----:R-:W-:Y:S01]  /*1f5d0*/  F2FP.SATFINITE.E4M3.F32.PACK_AB_MERGE_C R9, RZ, R3, RZ ;  /* 0x00000003ff09723e */ /* 0x002fe200048070ff */
[----:B------:R-:W-:Y:S02]  /*1f5e0*/  FMUL R3, R38, UR22 ;  /* 0x0000001626037c20 */ /* 0x000fe40008400000 */
[----:B------:R-:W3:Y:S01]  /*1f5f0*/  LDL.LU R38, [R1+0x2f4] ;  /* 0x0002f40001267983 */ /* 0x000ee20000300800 */
[----:B------:R-:W-:-:S03]  /*1f600*/  F2FP.SATFINITE.E4M3.F32.PACK_AB_MERGE_C R11, RZ, R4, RZ ;  /* 0x00000004ff0b723e */ /* 0x000fc600048070ff */
[----:B------:R0:W-:Y:S01]  /*1f610*/  @!P6 STG.E.U8 desc[UR20][R26.64+0x31], R7 ;  /* 0x000031071a00e986 */ /* 0x0001e2000c101114 */
[----:B------:R-:W-:-:S03]  /*1f620*/  FMUL R2, R37, UR22 ;  /* 0x0000001625027c20 */ /* 0x000fc60008400000 */
[----:B------:R-:W3:Y:S01]  /*1f630*/  LDL.LU R37, [R1+0x2f8] ;  /* 0x0002f80001257983 */ /* 0x000ee20000300800 */
[----:B------:R-:W-:Y:S02]  /*1f640*/  ISETP.LT.OR P6, PT, R0, 0x3a, !P0 ;  /* 0x0000003a0000780c */ /* 0x000fe400047c1670 */
[----:B0-----:R-:W-:Y:S01]  /*1f650*/  F2FP.SATFINITE.E4M3.F32.PACK_AB_MERGE_C R7, RZ, R2, RZ ;  /* 0x00000002ff07723e */ /* 0x001fe200048070ff */
[----:B------:R0:W-:Y:S04]  /*1f660*/  @!P5 STG.E.U8 desc[UR20][R26.64+0x30], R5 ;  /* 0x000030051a00d986 */ /* 0x0001e8000c101114 */
[----:B------:R-:W-:Y:S04]  /*1f670*/  @!P2 STG.E.U8 desc[UR20][R28.64+0x39], R11 ;  /* 0x0000390b1c00a986 */ /* 0x000fe8000c101114 */
[----:B------:R1:W-:Y:S01]  /*1f680*/  @!P3 STG.E.U8 desc[UR20][R28.64+0x38], R9 ;  /* 0x000038091c00b986 */ /* 0x0003e2000c101114 */
[----:B0-----:R-:W-:-:S05]  /*1f690*/  F2FP.SATFINITE.E4M3.F32.PACK_AB_MERGE_C R5, RZ, R3, RZ ;  /* 0x00000003ff05723e */ /* 0x001fca00048070ff */
        /* <DEDUP_REMOVED lines=42> */
[----:B------:R-:W-:Y:S01]  /*1f940*/  F2FP.SATFINITE.E4M3.F32.PACK_AB_MERGE_C R11, RZ, R4, RZ ;  /* 0x00000004ff0b723e */ /* 0x000fe200048070ff */
[----:B------:R-:W-:Y:S02]  /*1f950*/  FMUL R2, R35, UR22 ;  /* 0x0000001623027c20 */ /* 0x000fe40008400000 */
[----:B------:R-:W2:Y:S03]  /*1f960*/  LDL.LU R35, [R1+0x320] ;  /* 0x0003200001237983 */ /* 0x000ea60000300800 */
[----:B-1----:R-:W-:Y:S01]  /*1f970*/  F2FP.SATFINITE.E4M3.F32.PACK_AB_MERGE_C R13, RZ, R2, RZ ;  /* 0x00000002ff0d723e */ /* 0x002fe200048070ff */
        /* <DEDUP_REMOVED lines=146> */
[----:B------:R-:W-:-:S03]  /*202a0*/  FMUL R3, R37, UR22 ;  /* 0x0000001625037c20 */ /* 0x000fc60008400000 */
[----:B------:R-:W3:Y:S04]  /*202b0*/  LDL.LU R37, [R1+0x398] ;  /* 0x0003980001257983 */ /* 0x000ee80000300800 */
[----:B------:R-:W-:Y:S04]  /*202c0*/  @!P5 STG.E.U8 desc[UR20][R26.64+0x80], R13 ;  /* 0x0000800d1a00d986 */ /* 0x000fe8000c101114 */
[----:B------:R0:W-:Y:S04]  /*202d0*/  @!P3 STG.E.U8 desc[UR20][R28.64+0x88], R7 ;  /* 0x000088071c00b986 */ /* 0x0001e8000c101114 */
[----:B------:R1:W-:Y:S01]  /*202e0*/  @!P2 STG.E.U8 desc[UR20][R28.64+0x89], R9 ;  /* 0x000089091c00a986 */ /* 0x0003e2000c101114 */
[----:B0-----:R-:W-:-:S02]  /*202f0*/  F2FP.SATFINITE.E4M3.F32.PACK_AB_MERGE_C R7, RZ, R2, RZ ;  /* 0x00000002ff07723e */ /* 0x001fc400048070ff */
[----:B-1----:R-:W-:Y:S01]  /*20300*/  F2FP.SATFINITE.E4M3.F32.PACK_AB_MERGE_C R9, RZ, R3, RZ ;  /* 0x00000003ff09723e */ /* 0x002fe200048070ff */
[----:B--2---:R-:W-:Y:S02]  /*20310*/  FMUL R4, R36, UR22 ;  /* 0x0000001624047c20 */ /* 0x004fe40008400000 */
[----:B------:R-:W2:Y:S03]  /*20320*/  LDL.LU R36, [R1+0x39c] ;  /* 0x00039c0001247983 */ /* 0x000ea60000300800 */
[----:B------:R-:W-:Y:S01]  /*20330*/  F2FP.SATFINITE.E4M3.F32.PACK_AB_MERGE_C R13, RZ, R4, RZ ;  /* 0x00000004ff0d723e */ /* 0x000fe200048070ff */
[----:B------:R-:W-:Y:S02]  /*20340*/  FMUL R5, R35, UR22 ;  /* 0x0000001623057c20 */ /* 0x000fe40008400000 */
[----:B------:R-:W2:Y:S01]  /*20350*/  LDL.LU R35, [R1+0x3a0] ;  /* 0x0003a00001237983 */ /* 0x000ea20000300800 */
[----:B----4-:R-:W-:-:S03]  /*20360*/  FMUL R2, R34, UR22 ;  /* 0x0000001622027c20 */ /* 0x010fc60008400000 */
[----:B------:R-:W4:Y:S01]  /*20370*/  LDL.LU R34, [R1+0x3a4] ;  /* 0x0003a40001227983 */ /* 0x000f220000300800 */
[----:B-----5:R-:W-:-:S03]  /*20380*/  FMUL R3, R33, UR22 ;  /* 0x0000001621037c20 */ /* 0x020fc60008400000 */
[----:B------:R-:W5:Y:S01]  /*20390*/  LDL.LU R33, [R1+0x3a8] ;  /* 0x0003a80001217983 */ /* 0x000f620000300800 */
        /* <DEDUP_REMOVED lines=16> */
[----:B------:R-:W-:Y:S01]  /*204a0*/  @!P2 STG.E.U8 desc[UR20][R28.64+0x91], R13 ;  /* 0x0000910d1c00a986 */ /* 0x000fe2000c101114 */
[----:B------:R-:W-:Y:S02]  /*204b0*/  ISETP.LT.OR P2, PT, R0, 0x9a, !P1 ;  /* 0x0000009a0000780c */ /* 0x000fe40004f41670 */
        /* <DEDUP_REMOVED lines=82> */
[----:B------:R0:W-:Y:S01]  /*209e0*/  @!P6 STG.E.U8 desc[UR20][R26.64+0xb1], R7 ;  /* 0x0000b1071a00e986 */ /* 0x0001e2000c101114 */
[----:B------:R-:W-:-:S03]  /*209f0*/  FMUL R3, R38, UR22 ;  /* 0x0000001626037c20 */ /* 0x000fc60008400000 */
[----:B------:R-:W3:Y:S01]  /*20a00*/  LDL.LU R38, [R1+0x3f4] ;  /* 0x0003f40001267983 */ /* 0x000ee20000300800 */
[----:B------:R-:W-:Y:S02]  /*20a10*/  F2FP.SATFINITE.E4M3.F32.PACK_AB_MERGE_C R11, RZ, R4, RZ ;  /* 0x00000004ff0b723e */ /* 0x000fe400048070ff */
[----:B------:R-:W-:Y:S01]  /*20a20*/  ISETP.LT.OR P6, PT, R0, 0xba, !P0 ;  /* 0x000000ba0000780c */ /* 0x000fe200047c1670 */
[----:B------:R-:W-:Y:S02]  /*20a30*/  FMUL R2, R37, UR22 ;  /* 0x0000001625027c20 */ /* 0x000fe40008400000 */
[----:B------:R-:W3:Y:S03]  /*20a40*/  LDL.LU R37, [R1+0x3f8] ;  /* 0x0003f80001257983 */ /* 0x000ee60000300800 */
        /* <DEDUP_REMOVED lines=31> */
[----:B-1----:R-:W-:-:S03]  /*20c40*/  F2FP.SATFINITE.E4M3.F32.PACK_AB_MERGE_C R9, RZ, R3, RZ ;  /* 0x00000003ff09723e */ /* 0x002fc600048070ff */
[----:B------:R0:W-:Y:S01]  /*20c50*/  @!P6 STG.E.U8 desc[UR20][R26.64+0xc1], R7 ;  /* 0x0000c1071a00e986 */ /* 0x0001e2000c101114 */
[----:B------:R-:W-:Y:S01]  /*20c60*/  FMUL R2, R38, UR22 ;  /* 0x0000001626027c20 */ /* 0x000fe20008400000 */
[----:B------:R-:W-:Y:S02]  /*20c70*/  ISETP.LT.OR P6, PT, R0, 0xca, !P0 ;  /* 0x000000ca0000780c */ /* 0x000fe400047c1670 */
[----:B------:R-:W3:Y:S01]  /*20c80*/  LDL.LU R38, [R1+0x414] ;  /* 0x0004140001267983 */ /* 0x000ee20000300800 */
[----:B------:R-:W-:Y:S01]  /*20c90*/  F2FP.SATFINITE.E4M3.F32.PACK_AB_MERGE_C R13, RZ, R4, RZ ;  /* 0x00000004ff0d723e */ /* 0x000fe200048070ff */
        /* <DEDUP_REMOVED lines=24> */
[C---:B------:R-:W-:Y:S01]  /*20e20*/  ISETP.LT.OR P3, PT, R0.reuse, 0xd1, !P1 ;  /* 0x000000d10000780c */ /* 0x040fe20004f61670 */
[----:B------:R-:W3:Y:S01]  /*20e30*/  LDL.LU R40, [R1+0x434] ;  /* 0x0004340001287983 */ /* 0x000ee20000300800 */
[C---:B------:R-:W-:Y:S02]  /*20e40*/  ISETP.LT.OR P2, PT, R0.reuse, 0xd2, !P1 ;  /* 0x000000d20000780c */ /* 0x040fe40004f41670 */
[----:B------:R-:W-:Y:S02]  /*20e50*/  ISETP.LT.OR P6, PT, R0, 0xd2, !P0 ;  /* 0x000000d20000780c */ /* 0x000fe400047c1670 */
[----:B------:R-:W-:-:S05]  /*20e60*/  F2FP.SATFINITE.E4M3.F32.PACK_AB_MERGE_C R5, RZ, R5, RZ ;  /* 0x00000005ff05723e */ /* 0x000fca00048070ff */
[----:B------:R0:W-:Y:S01]  /*20e70*/  @!P5 STG.E.U8 desc[UR20][R26.64+0xc8], R5 ;  /* 0x0000c8051a00d986 */ /* 0x0001e2000c101114 */
[----:B------:R-:W-:-:S03]  /*20e80*/  ISETP.LT.OR P5, PT, R0, 0xd1, !P0 ;  /* 0x000000d10000780c */ /* 0x000fc600047a1670 */
[----:B------:R-:W-:Y:S01]  /*20e90*/  @!P3 STG.E.U8 desc[UR20][R28.64+0xd0], R9 ;  /* 0x0000d0091c00b986 */ /* 0x000fe2000c101114 */
[----:B------:R-:W-:-:S03]  /*20ea0*/  ISETP.LT.OR P3, PT, R0, 0xd9, !P1 ;  /* 0x000000d90000780c */ /* 0x000fc60004f61670 */
[----:B------:R1:W-:Y:S01]  /*20eb0*/  @!P2 STG.E.U8 desc[UR20][R28.64+0xd1], R11 ;  /* 0x0000d10b1c00a986 */ /* 0x0003e2000c101114 */
[----:B0-----:R-:W-:Y:S02]  /*20ec0*/  F2FP.SATFINITE.E4M3.F32.PACK_AB_MERGE_C R5, RZ, R3, RZ ;  /* 0x00000003ff05723e */ /* 0x001fe400048070ff */
[----:B------:R-:W-:-:S03]  /*20ed0*/  ISETP.LT.OR P2, PT, R0, 0xda, !P1 ;  /* 0x000000da0000780c */ /* 0x000fc60004f41670 */
[----:B------:R-:W-:Y:S01]  /*20ee0*/  @!P6 STG.E.U8 desc[UR20][R26.64+0xd1], R5 ;  /* 0x0000d1051a00e986 */ /* 0x000fe2000c101114 */
[----:B-1----:R-:W-:Y:S02]  /*20ef0*/  F2FP.SATFINITE.E4M3.F32.PACK_AB_MERGE_C R11, RZ, R2, RZ ;  /* 0x00000002ff0b723e */ /* 0x002fe400048070ff */
[----:B------:R-:W-:Y:S01]  /*20f00*/  ISETP.LT.OR P6, PT, R0, 0xda, !P0 ;  /* 0x000000da0000780c */ /* 0x000fe200047c1670 */
[----:B------:R-:W-:Y:S02]  /*20f10*/  FMUL R2, R38, UR22 ;  /* 0x0000001626027c20 */ /* 0x000fe40008400000 */
[----:B------:R-:W3:Y:S01]  /*20f20*/  LDL.LU R38, [R1+0x438] ;  /* 0x0004380001267983 */ /* 0x000ee20000300800 */
[----:B------:R-:W-:Y:S01]  /*20f30*/  F2FP.SATFINITE.E4M3.F32.PACK_AB_MERGE_C R9, RZ, R4, RZ ;  /* 0x00000004ff09723e */ /* 0x000fe200048070ff */
        /* <DEDUP_REMOVED lines=14> */
[----:B------:R-:W4:Y:S02]  /*21020*/  LDL.LU R34, [R1+0x448] ;  /* 0x0004480001227983 */ /* 0x000f240000300800 */
[----:B0-----:R-:W-:Y:S01]  /*21030*/  F2FP.SATFINITE.E4M3.F32.PACK_AB_MERGE_C R7, RZ, R2, RZ ;  /* 0x00000002ff07723e */ /* 0x001fe200048070ff */
[----:B-----5:R-:W-:Y:S02]  /*21040*/  FMUL R3, R33, UR22 ;  /* 0x0000001621037c20 */ /* 0x020fe40008400000 */
[----:B------:R-:W5:Y:S01]  /*21050*/  LDL.LU R33, [R1+0x44c] ;  /* 0x00044c0001217983 */ /* 0x000f620000300800 */
[----:B---3--:R-:W-:-:S03]  /*21060*/  FMUL R4, R31, UR22 ;  /* 0x000000161f047c20 */ /* 0x008fc60008400000 */
        /* <DEDUP_REMOVED lines=13> */
[----:B------:R-:W-:Y:S02]  /*21140*/  F2FP.SATFINITE.E4M3.F32.PACK_AB_MERGE_C R5, RZ, R5, RZ ;  /* 0x00000005ff05723e */ /* 0x000fe400048070ff */
[----:B0-----:R-:W-:Y:S01]  /*21150*/  F2FP.SATFINITE.E4M3.F32.PACK_AB_MERGE_C R11, RZ, R4, RZ ;  /* 0x00000004ff0b723e */ /* 0x001fe200048070ff */
[----:B------:R-:W-:Y:S01]  /*21160*/  @!P6 STG.E.U8 desc[UR20][R26.64+0xe1], R7 ;  /* 0x0000e1071a00e986 */ /* 0x000fe2000c101114 */
[C---:B------:R-:W-:Y:S02]  /*21170*/  ISETP.LT.OR P6, PT, R0.reuse, 0xea, !P0 ;  /* 0x000000ea0000780c */ /* 0x040fe400047c1670 */
[----:B-1----:R-:W-:Y:S01]  /*21180*/  F2FP.SATFINITE.E4M3.F32.PACK_AB_MERGE_C R9, RZ, R3, RZ ;  /* 0x00000003ff09723e */ /* 0x002fe200048070ff */
[----:B------:R0:W-:Y:S01]  /*21190*/  @!P5 STG.E.U8 desc[UR20][R26.64+0xe0], R5 ;  /* 0x0000e0051a00d986 */ /* 0x0001e2000c101114 */
[----:B------:R-:W-:-:S03]  /*211a0*/  ISETP.LT.OR P5, PT, R0, 0xe9, !P0 ;  /* 0x000000e90000780c */ /* 0x000fc600047a1670 */
[----:B------:R-:W-:Y:S01]  /*211b0*/  @!P2 STG.E.U8 desc[UR20][R28.64+0xe9], R11 ;  /* 0x0000e90b1c00a986 */ /* 0x000fe2000c101114 */
[----:B------:R-:W-:Y:S01]  /*211c0*/  ISETP.LT.OR P2, PT, R0, 0xf2, !P1 ;  /* 0x000000f20000780c */ /* 0x000fe20004f41670 */
[----:B------:R-:W-:Y:S02]  /*211d0*/  FMUL R3, R40, UR22 ;  /* 0x0000001628037c20 */ /* 0x000fe40008400000 */
[----:B------:R1:W-:Y:S01]  /*211e0*/  @!P3 STG.E.U8 desc[UR20][R28.64+0xe8], R9 ;  /* 0x0000e8091c00b986 */ /* 0x0003e2000c101114 */
[----:B------:R-:W-:Y:S02]  /*211f0*/  ISETP.LT.OR P3, PT, R0, 0xf1, !P1 ;  /* 0x000000f10000780c */ /* 0x000fe40004f61670 */
[----:B------:R-:W-:Y:S01]  /*21200*/  F2FP.SATFINITE.E4M3.F32.PACK_AB_MERGE_C R13, RZ, R2, RZ ;  /* 0x00000002ff0d723e */ /* 0x000fe200048070ff */
[----:B------:R-:W-:Y:S01]  /*21210*/  FMUL R2, R38, UR22 ;  /* 0x0000001626027c20 */ /* 0x000fe20008400000 */
[----:B------:R-:W-:Y:S01]  /*21220*/  FMUL R4, R37, UR22 ;  /* 0x0000001625047c20 */ /* 0x000fe20008400000 */
[----:B------:R-:W-:-:S03]  /*21230*/  F2FP.SATFINITE.E4M3.F32.PACK_AB_MERGE_C R3, RZ, R3, RZ ;  /* 0x00000003ff03723e */ /* 0x000fc600048070ff */
[----:B0-----:R-:W-:Y:S02]  /*21240*/  F2FP.SATFINITE.E4M3.F32.PACK_AB_MERGE_C R5, RZ, R2, RZ ;  /* 0x00000002ff05723e */ /* 0x001fe400048070ff */
[----:B------:R-:W-:Y:S01]  /*21250*/  F2FP.SATFINITE.E4M3.F32.PACK_AB_MERGE_C R7, RZ, R4, RZ ;  /* 0x00000004ff07723e */ /* 0x000fe200048070ff */
[----:B------:R-:W-:Y:S01]  /*21260*/  @!P5 STG.E.U8 desc[UR20][R26.64+0xe8], R13 ;  /* 0x0000e80d1a00d986 */ /* 0x000fe2000c101114 */
[----:B------:R-:W-:-:S03]  /*21270*/  ISETP.LT.OR P5, PT, R0, 0xf1, !P0 ;  /* 0x000000f10000780c */ /* 0x000fc600047a1670 */
[----:B------:R-:W-:Y:S01]  /*21280*/  @!P6 STG.E.U8 desc[UR20][R26.64+0xe9], R3 ;  /* 0x0000e9031a00e986 */ /* 0x000fe2000c101114 */
[----:B------:R-:W-:-:S03]  /*21290*/  ISETP.LT.OR P6, PT, R0, 0xf2, !P0 ;  /* 0x000000f20000780c */ /* 0x000fc600047c1670 */
[----:B------:R0:W-:Y:S01]  /*212a0*/  @!P2 STG.E.U8 desc[UR20][R28.64+0xf1], R7 ;  /* 0x0000f1071c00a986 */ /* 0x0001e2000c101114 */
[C---:B------:R-:W-:Y:S02]  /*212b0*/  ISETP.LT.OR P2, PT, R0.reuse, 0xf9, !P1 ;  /* 0x000000f90000780c */ /* 0x040fe40004f41670 */
[C---:B------:R-:W-:Y:S01]  /*212c0*/  ISETP.LT.OR P1, PT, R0.reuse, 0xfa, !P1 ;  /* 0x000000fa0000780c */ /* 0x040fe20004f21670 */
[----:B------:R3:W-:Y:S01]  /*212d0*/  @!P3 STG.E.U8 desc[UR20][R28.64+0xf0], R5 ;  /* 0x0000f0051c00b986 */ /* 0x0007e2000c101114 */
[C---:B------:R-:W-:Y:S02]  /*212e0*/  ISETP.LT.OR P3, PT, R0.reuse, 0xf9, !P0 ;  /* 0x000000f90000780c */ /* 0x040fe40004761670 */
[----:B------:R-:W-:Y:S01]  /*212f0*/  ISETP.LT.OR P0, PT, R0, 0xfa, !P0 ;  /* 0x000000fa0000780c */ /* 0x000fe20004701670 */
[----:B--2---:R-:W-:-:S05]  /*21300*/  FMUL R2, R36, UR22 ;  /* 0x0000001624027c20 */ /* 0x004fca0008400000 */
[----:B-1----:R-:W-:-:S05]  /*21310*/  F2FP.SATFINITE.E4M3.F32.PACK_AB_MERGE_C R9, RZ, R2, RZ ;  /* 0x00000002ff09723e */ /* 0x002fca00048070ff */
[----:B------:R1:W-:Y:S01]  /*21320*/  @!P5 STG.E.U8 desc[UR20][R26.64+0xf0], R9 ;  /* 0x0000f0091a00d986 */ /* 0x0003e2000c101114 */
[----:B------:R-:W-:-:S05]  /*21330*/  FMUL R0, R35, UR22 ;  /* 0x0000001623007c20 */ /* 0x000fca0008400000 */
[----:B0-----:R-:W-:Y:S01]  /*21340*/  F2FP.SATFINITE.E4M3.F32.PACK_AB_MERGE_C R7, RZ, R0, RZ ;  /* 0x00000000ff07723e */ /* 0x001fe200048070ff */
[----:B----4-:R-:W-:Y:S01]  /*21350*/  FMUL R2, R34, UR22 ;  /* 0x0000001622027c20 */ /* 0x010fe20008400000 */
[----:B-----5:R-:W-:-:S04]  /*21360*/  FMUL R3, R33, UR22 ;  /* 0x0000001621037c20 */ /* 0x020fc80008400000 */
[----:B------:R-:W-:Y:S02]  /*21370*/  F2FP.SATFINITE.E4M3.F32.PACK_AB_MERGE_C R11, RZ, R2, RZ ;  /* 0x00000002ff0b723e */ /* 0x000fe400048070ff */
[----:B------:R-:W-:Y:S01]  /*21380*/  F2FP.SATFINITE.E4M3.F32.PACK_AB_MERGE_C R3, RZ, R3, RZ ;  /* 0x00000003ff03723e */ /* 0x000fe200048070ff */
[----:B------:R1:W-:Y:S01]  /*21390*/  @!P6 STG.E.U8 desc[UR20][R26.64+0xf1], R7 ;  /* 0x0000f1071a00e986 */ /* 0x0003e2000c101114 */
[----:B---3--:R-:W-:Y:S01]  /*213a0*/  FMUL R4, R31, UR22 ;  /* 0x000000161f047c20 */ /* 0x008fe20008400000 */
[----:B------:R-:W-:-:S04]  /*213b0*/  FMUL R5, R30, UR22 ;  /* 0x000000161e057c20 */ /* 0x000fc80008400000 */
[----:B------:R-:W-:Y:S02]  /*213c0*/  F2FP.SATFINITE.E4M3.F32.PACK_AB_MERGE_C R13, RZ, R4, RZ ;  /* 0x00000004ff0d723e */ /* 0x000fe400048070ff */
[----:B------:R-:W-:Y:S01]  /*213d0*/  F2FP.SATFINITE.E4M3.F32.PACK_AB_MERGE_C R5, RZ, R5, RZ ;  /* 0x00000005ff05723e */ /* 0x000fe200048070ff */
[----:B------:R1:W-:Y:S04]  /*213e0*/  @!P2 STG.E.U8 desc[UR20][R28.64+0xf8], R11 ;  /* 0x0000f80b1c00a986 */ /* 0x0003e8000c101114 */
[----:B------:R1:W-:Y:S04]  /*213f0*/  @!P1 STG.E.U8 desc[UR20][R28.64+0xf9], R3 ;  /* 0x0000f9031c009986 */ /* 0x0003e8000c101114 */
[----:B------:R1:W-:Y:S04]  /*21400*/  @!P3 STG.E.U8 desc[UR20][R26.64+0xf8], R13 ;  /* 0x0000f80d1a00b986 */ /* 0x0003e8000c101114 */
[----:B------:R1:W-:Y:S02]  /*21410*/  @!P0 STG.E.U8 desc[UR20][R26.64+0xf9], R5 ;  /* 0x0000f9051a008986 */ /* 0x0003e4000c101114 */
.L_x_545:
[----:B------:R-:W-:Y:S05]  /*21420*/  BSYNC B0 ;  /* 0x0000000000007941 */ /* 0x000fea0003800000 */
.L_x_31:
[----:B-12---:R-:W2:Y:S04]  /*21430*/  LDL.LU R3, [R1+0x458] ;  /* 0x0004580001037983 */ /* 0x006ea80000300800 */
[----:B------:R-:W2:Y:S01]  /*21440*/  LDL.LU R2, [R1+0x45c] ;  /* 0x00045c0001027983 */ /* 0x000ea20000300800 */
[----:B------:R-:W-:Y:S01]  /*21450*/  ULDC UR6, c[0x0][0xc] ;  /* 0x0000030000067ab9 */ /* 0x000fe20000000800 */
[----:B------:R-:W-:Y:S01]  /*21460*/  ULDC UR7, c[0x0][0x10] ;  /* 0x0000040000077ab9 */ /* 0x000fe20000000800 */
[----:B---34-:R-:W2:Y:S01]  /*21470*/  LDC R5, c[0x0][0x14] ;  /* 0x00000500ff057b82 */ /* 0x018ea20000000800 */
[----:B------:R-:W-:Y:S01]  /*21480*/  UIMAD.WIDE.U32 UR6, UR6, UR7, URZ ;  /* 0x00000007060672a5 */ /* 0x000fe2000f8e003f */
[----:B-----5:R-:W-:Y:S01]  /*21490*/  PRMT R0, RZ, 0x7610, R0 ;  /* 0x00007610ff007816 */ /* 0x020fe20000000000 */
[----:B------:R-:W-:-:S04]  /*214a0*/  UMOV UR10, 0xffffffff ;  /* 0xffffffff000a7882 */ /* 0x000fc80000000000 */
[----:B--2---:R-:W-:-:S04]  /*214b0*/  IMAD.WIDE.U32 R2, R5, UR6, R2 ;  /* 0x0000000605027c25 */ /* 0x004fc8000f8e0002 */
[----:B------:R-:W-:Y:S01]  /*214c0*/  IMAD R5, R5, UR7, RZ ;  /* 0x0000000705057c24 */ /* 0x000fe2000f8e02ff */
[----:B------:R-:W-:Y:S01]  /*214d0*/  ULDC.64 UR6, c[0x0][0x650] ;  /* 0x0001940000067ab9 */ /* 0x000fe20000000a00 */
[----:B------:R-:W-:Y:S01]  /*214e0*/  IMAD.MOV.U32 R11, RZ, RZ, R2 ;  /* 0x000000ffff0b7224 */ /* 0x000fe200078e0002 */
[----:B------:R-:W-:Y:S01]  /*214f0*/  ISETP.GE.U32.AND P0, PT, R2, UR6, PT ;  /* 0x0000000602007c0c */ /* 0x000fe2000bf06070 */
[----:B------:R-:W-:Y:S02]  /*21500*/  IMAD.IADD R13, R3, 0x1, R5 ;  /* 0x00000001030d7824 */ /* 0x000fe400078e0205 */
[----:B------:R-:W-:-:S03]  /*21510*/  IMAD.MOV.U32 R2, RZ, RZ, -0x1 ;  /* 0xffffffffff027424 */ /* 0x000fc600078e00ff */
[----:B------:R1:W-:Y:S01]  /*21520*/  STL [R1+0x458], R13 ;  /* 0x0004580d01007387 */ /* 0x0003e20000100800 */
[----:B------:R-:W-:-:S03]  /*21530*/  ISETP.GE.U32.AND.EX P0, PT, R13, UR7, PT, P0 ;  /* 0x000000070d007c0c */ /* 0x000fc6000bf06100 */
[----:B------:R1:W-:Y:S04]  /*21540*/  STL [R1+0x45c], R11 ;  /* 0x00045c0b01007387 */ /* 0x0003e80000100800 */
[----:B------:R1:W-:Y:S06]  /*21550*/  STL [R1+0x460], R2 ;  /* 0x0004600201007387 */ /* 0x0003ec0000100800 */
[----:B------:R-:W-:Y:S05]  /*21560*/  @P0 BRA `(.L_x_546) ;  /* 0x0000000400740947 */ /* 0x000fea0003800000 */
[----:B------:R-:W2:Y:S01]  /*21570*/  S2R R8, SR_CTAID.X ;  /* 0x0000000000087919 */ /* 0x000ea20000002500 */
[----:B------:R-:W-:Y:S01]  /*21580*/  ULDC.64 UR16, c[0x0][0x628] ;  /* 0x00018a0000107ab9 */ /* 0x000fe20000000a00 */
[----:B------:R-:W3:Y:S01]  /*21590*/  LDC R9, c[0x0][0x144] ;  /* 0x00005100ff097b82 */ /* 0x000ee20000000800 */
[----:B------:R-:W-:Y:S01]  /*215a0*/  ULDC UR6, c[0x0][0x150] ;  /* 0x0000540000067ab9 */ /* 0x000fe20000000800 */
[----:B------:R-:W4:Y:S01]  /*215b0*/  S2R R12, SR_CTAID.Y ;  /* 0x00000000000c7919 */ /* 0x000f220000002600 */
[----:B------:R-:W-:Y:S01]  /*215c0*/  ISETP.NE.U32.AND P0, PT, RZ, UR16, PT ;  /* 0x00000010ff007c0c */ /* 0x000fe2000bf05070 */
[----:B------:R-:W-:Y:S01]  /*215d0*/  ULDC UR18, c[0x0][0x630] ;  /* 0x00018c0000127ab9 */ /* 0x000fe20000000800 */
[----:B------:R-:W-:Y:S02]  /*215e0*/  R2UR UR14, R11 ;  /* 0x000000000b0e72ca */ /* 0x000fe400000e0000 */
[----:B------:R-:W-:Y:S01]  /*215f0*/  ISETP.NE.AND.EX P0, PT, RZ, UR17, PT, P0 ;  /* 0x00000011ff007c0c */ /* 0x000fe2000bf05300 */
[----:B0-----:R-:W0:Y:S01]  /*21600*/  LDC.64 R6, c[0x0][0x620] ;  /* 0x00018800ff067b82 */ /* 0x001e220000000a00 */
[----:B------:R-:W-:-:S02]  /*21610*/  R2UR UR15, R13 ;  /* 0x000000000d0f72ca */ /* 0x000fc400000e0000 */
[----:B--2---:R-:W-:-:S05]  /*21620*/  I2FP.F32.U32 R0, R8 ;  /* 0x0000000800007245 */ /* 0x004fca0000201000 */
[----:B------:R-:W-:-:S06]  /*21630*/  FMUL R0, R0, UR6 ;  /* 0x0000000600007c20 */ /* 0x000fcc0008400000 */
[----:B------:R-:W2:Y:S01]  /*21640*/  F2I.U32.TRUNC.NTZ R0, R0 ;  /* 0x0000000000007305 */ /* 0x000ea2000020f000 */
[----:B----4-:R-:W-:Y:S05]  /*21650*/  @!P0 BRA `(.L_x_547) ;  /* 0x0000000000308947 */ /* 0x010fea0003800000 */
        /* <DEDUP_REMOVED lines=12> */
.L_x_547:
[----:B------:R-:W-:Y:S01]  /*21720*/  USHF.R.U64 UR10, UR14, UR18, UR15 ;  /* 0x000000120e0a7299 */ /* 0x000fe2000800120f */
[----:B------:R-:W4:Y:S01]  /*21730*/  LDC.64 R22, c[0x0][0x640] ;  /* 0x00019000ff167b82 */ /* 0x000f220000000a00 */
[----:B------:R-:W-:Y:S01]  /*21740*/  USHF.R.U32.HI UR6, URZ, UR18, UR15 ;  /* 0x000000123f067299 */ /* 0x000fe2000801160f */
[----:B--2---:R-:W-:Y:S02]  /*21750*/  IMAD.MOV R10, RZ, RZ, -R0 ;  /* 0x000000ffff0a7224 */ /* 0x004fe400078e0a00 */
[----:B-1----:R-:W-:Y:S01]  /*21760*/  IMAD.MOV.U32 R2, RZ, RZ, R11 ;  /* 0x000000ffff027224 */ /* 0x002fe200078e000b */
[----:B------:R-:W-:Y:S01]  /*21770*/  IADD3 R5, P0, RZ, -UR10, RZ ;  /* 0x8000000aff057c10 */ /* 0x000fe2000ff1e0ff */
[----:B---3--:R-:W-:Y:S02]  /*21780*/  IMAD R18, R9, R10, R8 ;  /* 0x0000000a09127224 */ /* 0x008fe400078e0208 */
[----:B------:R-:W1:Y:S02]  /*21790*/  LDC R4, c[0x0][0x618] ;  /* 0x00018600ff047b82 */ /* 0x000e640000000800 */
[----:B------:R-:W-:Y:S01]  /*217a0*/  IMAD.X R3, RZ, RZ, ~UR6, P0 ;  /* 0x80000006ff037e24 */ /* 0x000fe200080e06ff */
[----:B------:R-:W-:-:S03]  /*217b0*/  ULDC UR6, c[0x0][0x154] ;  /* 0x0000550000067ab9 */ /* 0x000fc60000000800 */
[-C--:B0-----:R-:W-:Y:S02]  /*217c0*/  IMAD R0, R3, R6.reuse, RZ ;  /* 0x0000000603007224 */ /* 0x081fe400078e02ff */
[----:B------:R-:W0:Y:S01]  /*217d0*/  LDC R14, c[0x0][0x608] ;  /* 0x00018200ff0e7b82 */ /* 0x000e220000000800 */
[----:B------:R-:W-:Y:S02]  /*217e0*/  IMAD.MOV.U32 R3, RZ, RZ, R13 ;  /* 0x000000ffff037224 */ /* 0x000fe400078e000d */
[----:B------:R-:W-:-:S05]  /*217f0*/  IMAD.WIDE.U32 R2, R5, R6, R2 ;  /* 0x0000000605027225 */ /* 0x000fca00078e0002 */
[----:B------:R-:W2:Y:S01]  /*21800*/  LDC R20, c[0x0][0x658] ;  /* 0x00019600ff147b82 */ /* 0x000ea20000000800 */
[----:B------:R-:W-:Y:S01]  /*21810*/  IMAD R5, R5, R7, R0 ;  /* 0x0000000705057224 */ /* 0x000fe200078e0200 */
[----:B------:R-:W-:Y:S01]  /*21820*/  I2FP.F32.U32 R0, R12 ;  /* 0x0000000c00007245 */ /* 0x000fe20000201000 */
[----:B------:R-:W-:Y:S01]  /*21830*/  IMAD.MOV.U32 R7, RZ, RZ, 0x1 ;  /* 0x00000001ff077424 */ /* 0x000fe200078e00ff */
[----:B----4-:R-:W-:Y:S01]  /*21840*/  ISETP.NE.U32.AND P0, PT, R22, RZ, PT ;  /* 0x000000ff1600720c */ /* 0x010fe20003f05070 */
[----:B------:R-:W-:Y:S02]  /*21850*/  IMAD.IADD R3, R3, 0x1, R5 ;  /* 0x0000000103037824 */ /* 0x000fe400078e0205 */
[----:B------:R-:W-:Y:S01]  /*21860*/  FMUL R0, R0, UR6 ;  /* 0x0000000600007c20 */ /* 0x000fe20008400000 */
[----:B------:R-:W3:Y:S01]  /*21870*/  LDC R15, c[0x0][0x148] ;  /* 0x00005200ff0f7b82 */ /* 0x000ee20000000800 */
[----:B------:R-:W-:Y:S01]  /*21880*/  ISETP.NE.AND.EX P0, PT, R23, RZ, PT, P0 ;  /* 0x000000ff1700720c */ /* 0x000fe20003f05300 */
[----:B------:R-:W-:Y:S01]  /*21890*/  IMAD.MOV.U32 R5, RZ, RZ, -0x1 ;  /* 0xffffffffff057424 */ /* 0x000fe200078e00ff */
[-CC-:B-1----:R-:W-:Y:S01]  /*218a0*/  SHF.R.U64 R10, R2, R4.reuse, R3.reuse ;  /* 0x00000004020a7219 */ /* 0x182fe20000001203 */
[----:B------:R1:W4:Y:S01]  /*218b0*/  F2I.U32.TRUNC.NTZ R13, R0 ;  /* 0x00000000000d7305 */ /* 0x000322000020f000 */
[----:B------:R-:W-:-:S03]  /*218c0*/  SHF.R.U32.HI R3, RZ, R4, R3 ;  /* 0x00000004ff037219 */ /* 0x000fc60000011603 */
[----:B------:R-:W1:Y:S01]  /*218d0*/  LDC R16, c[0x0][0x600] ;  /* 0x00018000ff107b82 */ /* 0x000e620000000800 */
[-CC-:B0-----:R-:W-:Y:S02]  /*218e0*/  SHF.R.U64 R8, R10, R14.reuse, R3.reuse ;  /* 0x0000000e0a087219 */ /* 0x181fe40000001203 */
[----:B------:R-:W-:-:S05]  /*218f0*/  SHF.R.U32.HI R3, RZ, R14, R3 ;  /* 0x0000000eff037219 */ /* 0x000fca0000011603 */
[----:B------:R-:W0:Y:S01]  /*21900*/  LDC R17, c[0x0][0x648] ;  /* 0x00019200ff117b82 */ /* 0x000e220000000800 */
[-CC-:B--2---:R-:W-:Y:S02]  /*21910*/  SHF.R.U64 R11, R8, R20.reuse, R3.reuse ;  /* 0x00000014080b7219 */ /* 0x184fe40000001203 */
[-C--:B------:R-:W-:Y:S02]  /*21920*/  SHF.L.U32 R5, R5, R20.reuse, RZ ;  /* 0x0000001405057219 */ /* 0x080fe400000006ff */
[-C--:B------:R-:W-:Y:S01]  /*21930*/  SHF.R.U32.HI R3, RZ, R20.reuse, R3 ;  /* 0x00000014ff037219 */ /* 0x080fe20000011603 */
[----:B------:R-:W-:Y:S01]  /*21940*/  IMAD.MOV.U32 R2, RZ, RZ, R11 ;  /* 0x000000ffff027224 */ /* 0x000fe200078e000b */
[----:B------:R-:W-:Y:S01]  /*21950*/  SHF.L.U32 R20, R7, R20, RZ ;  /* 0x0000001407147219 */ /* 0x000fe200000006ff */
[----:B------:R-:W2:Y:S01]  /*21960*/  LDC R19, c[0x0][0x638] ;  /* 0x00018e00ff137b82 */ /* 0x000ea20000000800 */
[----:B------:R-:W-:-:S07]  /*21970*/  LOP3.LUT R39, RZ, R5, RZ, 0x33, !PT ;  /* 0x00000005ff277212 */ /* 0x000fce00078e33ff */
[----:B------:R-:W0:Y:S01]  /*21980*/  LDC R21, c[0x0][0x610] ;  /* 0x00018400ff157b82 */ /* 0x000e220000000800 */
[----:B----4-:R-:W-:Y:S05]  /*21990*/  @!P0 BRA `(.L_x_548) ;  /* 0x0000000000288947 */ /* 0x010fea0003800000 */
[----:B-1----:R-:W1:Y:S02]  /*219a0*/  LDC R0, c[0x0][0x64c] ;  /* 0x00019300ff007b82 */ /* 0x002e640000000800 */
[----:B-1----:R-:W-:-:S05]  /*219b0*/  IADD3 R7, P0, R11, R0, RZ ;  /* 0x000000000b077210 */ /* 0x002fca0007f1e0ff */
        /* <DEDUP_REMOVED lines=8> */
.L_x_548:
[----:B01----:R-:W-:Y:S01]  /*21a40*/  SHF.R.U64 R0, R2, R17, R3 ;  /* 0x0000001102007219 */ /* 0x003fe20000001203 */
[----:B------:R-:W-:Y:S01]  /*21a50*/  VIADD R3, R16, 0xffffffff ;  /* 0xffffffff10037836 */ /* 0x000fe20000000000 */
[----:B------:R-:W-:Y:S01]  /*21a60*/  LOP3.LUT R39, R8, R39, RZ, 0xc0, !PT ;  /* 0x0000002708277212 */ /* 0x000fe200078ec0ff */
[----:B------:R-:W-:Y:S02]  /*21a70*/  IMAD.MOV R13, RZ, RZ, -R13 ;  /* 0x000000ffff0d7224 */ /* 0x000fe400078e0a0d */
[----:B------:R-:W-:Y:S01]  /*21a80*/  IMAD.MOV R2, RZ, RZ, -R0 ;  /* 0x000000ffff027224 */ /* 0x000fe200078e0a00 */
[----:B------:R-:W-:Y:S01]  /*21a90*/  LOP3.LUT R3, R10, R3, RZ, 0xc0, !PT ;  /* 0x000000030a037212 */ /* 0x000fe200078ec0ff */
[----:B------:R-:W-:Y:S02]  /*21aa0*/  IMAD R39, R20, R0, R39 ;  /* 0x0000000014277224 */ /* 0x000fe400078e0227 */
[----:B---3--:R-:W-:Y:S02]  /*21ab0*/  @P4 IMAD R18, R15, R13, R12 ;  /* 0x0000000d0f124224 */ /* 0x008fe400078e020c */
[----:B--2---:R-:W-:-:S02]  /*21ac0*/  IMAD R0, R2, R19, R11 ;  /* 0x0000001302007224 */ /* 0x004fc400078e020b */
[----:B------:R-:W-:Y:S02]  /*21ad0*/  IMAD R39, R39, R21, R18 ;  /* 0x0000001527277224 */ /* 0x000fe400078e0212 */
[----:B------:R-:W-:Y:S02]  /*21ae0*/  IMAD R2, R0, R16, R3 ;  /* 0x0000001000027224 */ /* 0x000fe400078e0203 */
[----:B------:R-:W-:-:S03]  /*21af0*/  IMAD.MOV.U32 R4, RZ, RZ, 0x1 ;  /* 0x00000001ff047424 */ /* 0x000fc600078e00ff */
[----:B------:R-:W-:Y:S02]  /*21b00*/  SEL R3, R2, R39, !P4 ;  /* 0x0000002702037207 */ /* 0x000fe40006000000 */
[----:B------:R-:W-:Y:S02]  /*21b10*/  PRMT R0, R4, 0x7610, R0 ;  /* 0x0000761004007816 */ /* 0x000fe40000000000 */
[----:B------:R-:W-:Y:S01]  /*21b20*/  SEL R39, R39, R2, !P4 ;  /* 0x0000000227277207 */ /* 0x000fe20006000000 */
[----:B------:R2:W-:Y:S06]  /*21b30*/  STL [R1+0x460], R3 ;  /* 0x0004600301007387 */ /* 0x0005ec0000100800 */
.L_x_546:
[----:B------:R3:W-:Y:S01]  /*21b40*/  STL [R1+0x464], R39 ;  /* 0x0004642701007387 */ /* 0x0007e20000100800 */
[----:B------:R-:W-:-:S13]  /*21b50*/  LOP3.LUT P0, RZ, R0, 0xff, RZ, 0xc0, !PT ;  /* 0x000000ff00ff7812 */ /* 0x000fda000780c0ff */
[----:B---3--:R-:W-:Y:S05]  /*21b60*/  @P0 BRA `(.L_x_549) ;  /* 0xfffffdf400280947 */ /* 0x008fea000383ffff */
[----:B------:R-:W-:Y:S05]  /*21b70*/  EXIT ;  /* 0x000000000000794d */ /* 0x000fea0003800000 */
.L_x_3:
[----:B------:R-:W2:Y:S01]  /*21b80*/  LDL R18, [R1+0x45c] ;  /* 0x00045c0001127983 */ /* 0x000ea20000100800 */
[----:B------:R-:W-:-:S03]  /*21b90*/  ULDC.64 UR4, c[0x0][0x650] ;  /* 0x0001940000047ab9 */ /* 0x000fc60000000a00 */
[----:B------:R-:W3:Y:S01]  /*21ba0*/  LDL R19, [R1+0x458] ;  /* 0x0004580001137983 */ /* 0x000ee20000100800 */
[----:B------:R-:W-:Y:S01]  /*21bb0*/  PRMT R0, RZ, 0x7610, R0 ;  /* 0x00007610ff007816 */ /* 0x000fe20000000000 */
[----:B------:R-:W-:Y:S02]  /*21bc0*/  IMAD.MOV.U32 R5, RZ, RZ, -0x1 ;  /* 0xffffffffff057424 */ /* 0x000fe400078e00ff */
[----:B------:R-:W-:Y:S02]  /*21bd0*/  IMAD.MOV.U32 R4, RZ, RZ, -0x1 ;  /* 0xffffffffff047424 */ /* 0x000fe400078e00ff */
[----:B------:R-:W-:Y:S01]  /*21be0*/  IMAD.MOV.U32 R10, RZ, RZ, -0x1 ;  /* 0xffffffffff0a7424 */ /* 0x000fe200078e00ff */
[----:B--2---:R-:W-:-:S04]  /*21bf0*/  ISETP.GE.U32.AND P0, PT, R18, UR4, PT ;  /* 0x0000000412007c0c */ /* 0x004fc8000bf06070 */
[----:B---3--:R-:W-:-:S13]  /*21c00*/  ISETP.GE.U32.AND.EX P0, PT, R19, UR5, PT, P0 ;  /* 0x0000000513007c0c */ /* 0x008fda000bf06100 */
[----:B------:R-:W-:Y:S05]  /*21c10*/  @P0 BRA `(.L_x_550) ;  /* 0x0000000400600947 */ /* 0x000fea0003800000 */
[----:B------:R-:W0:Y:S01]  /*21c20*/  LDC.64 R12, c[0x0][0x628] ;  /* 0x00018a00ff0c7b82 */ /* 0x000e220000000a00 */
[----:B------:R-:W-:Y:S02]  /*21c30*/  IMAD.MOV.U32 R8, RZ, RZ, R18 ;  /* 0x000000ffff087224 */ /* 0x000fe400078e0012 */
[----:B------:R-:W-:-:S05]  /*21c40*/  IMAD.MOV.U32 R9, RZ, RZ, R19 ;  /* 0x000000ffff097224 */ /* 0x000fca00078e0013 */
[----:B------:R-:W1:Y:S08]  /*21c50*/  LDC R14, c[0x0][0x630] ;  /* 0x00018c00ff0e7b82 */ /* 0x000e700000000800 */
[----:B------:R-:W2:Y:S01]  /*21c60*/  LDC.64 R16, c[0x0][0x620] ;  /* 0x00018800ff107b82 */ /* 0x000ea20000000a00 */
[----:B0-----:R-:W-:-:S04]  /*21c70*/  ISETP.NE.U32.AND P0, PT, R12, RZ, PT ;  /* 0x000000ff0c00720c */ /* 0x001fc80003f05070 */
[----:B------:R-:W-:-:S13]  /*21c80*/  ISETP.NE.AND.EX P0, PT, R13, RZ, PT, P0 ;  /* 0x000000ff0d00720c */ /* 0x000fda0003f05300 */
[----:B-12---:R-:W-:Y:S05]  /*21c90*/  @!P0 BRA `(.L_x_551) ;  /* 0x0000000000288947 */ /* 0x006fea0003800000 */
[----:B------:R-:W0:Y:S02]  /*21ca0*/  LDC R0, c[0x0][0x634] ;  /* 0x00018d00ff007b82 */ /* 0x000e240000000800 */
[----:B0-----:R-:W-:-:S05]  /*21cb0*/  IADD3 R9, P0, R18, R0, RZ ;  /* 0x0000000012097210 */ /* 0x001fca0007f1e0ff */
        /* <DEDUP_REMOVED lines=8> */
.L_x_551:
[-CC-:B------:R-:W-:Y:S01]  /*21d40*/  SHF.R.U64 R10, R8, R14.reuse, R9.reuse ;  /* 0x0000000e080a7219 */ /* 0x180fe20000001209 */
[----:B------:R-:W0:Y:S01]  /*21d50*/  LDC R6, c[0x0][0x618] ;  /* 0x00018600ff067b82 */ /* 0x000e220000000800 */
[----:B------:R-:W-:Y:S01]  /*21d60*/  SHF.R.U32.HI R0, RZ, R14, R9 ;  /* 0x0000000eff007219 */ /* 0x000fe20000011609 */
[----:B------:R-:W-:Y:S01]  /*21d70*/  ULDC UR4, c[0x0][0x150] ;  /* 0x0000540000047ab9 */ /* 0x000fe20000000800 */
[----:B------:R-:W-:Y:S01]  /*21d80*/  IADD3 R3, P0, RZ, -R10, RZ ;  /* 0x8000000aff037210 */ /* 0x000fe20007f1e0ff */
[----:B------:R-:W-:Y:S01]  /*21d90*/  IMAD.MOV.U32 R4, RZ, RZ, R18 ;  /* 0x000000ffff047224 */ /* 0x000fe200078e0012 */
[----:B------:R-:W-:Y:S01]  /*21da0*/  I2FP.F32.U32 R8, R2 ;  /* 0x0000000200087245 */ /* 0x000fe20000201000 */
[----:B------:R-:W-:Y:S02]  /*21db0*/  IMAD.MOV.U32 R5, RZ, RZ, R19 ;  /* 0x000000ffff057224 */ /* 0x000fe400078e0013 */
[----:B------:R-:W1:Y:S01]  /*21dc0*/  LDC.64 R20, c[0x0][0x640] ;  /* 0x00019000ff147b82 */ /* 0x000e620000000a00 */
[----:B------:R-:W-:-:S02]  /*21dd0*/  IMAD.X R7, RZ, RZ, ~R0, P0 ;  /* 0x000000ffff077224 */ /* 0x000fc400000e0e00 */
[----:B------:R-:W-:Y:S01]  /*21de0*/  FMUL R9, R8, UR4 ;  /* 0x0000000408097c20 */ /* 0x000fe20008400000 */
[----:B------:R-:W-:Y:S01]  /*21df0*/  IMAD.WIDE.U32 R4, R3, R16, R4 ;  /* 0x0000001003047225 */ /* 0x000fe200078e0004 */
[----:B------:R-:W-:-:S03]  /*21e00*/  ULDC UR4, c[0x0][0x154] ;  /* 0x0000550000047ab9 */ /* 0x000fc60000000800 */
[----:B------:R-:W-:Y:S01]  /*21e10*/  IMAD R0, R7, R16, RZ ;  /* 0x0000001007007224 */ /* 0x000fe200078e02ff */
[----:B------:R-:W2:Y:S01]  /*21e20*/  LDC R13, c[0x0][0x144] ;  /* 0x00005100ff0d7b82 */ /* 0x000ea20000000800 */
[----:B------:R-:W3:Y:S02]  /*21e30*/  F2I.U32.TRUNC.NTZ R9, R9 ;  /* 0x0000000900097305 */ /* 0x000ee4000020f000 */
[----:B------:R-:W-:-:S04]  /*21e40*/  IMAD R3, R3, R17, R0 ;  /* 0x0000001103037224 */ /* 0x000fc800078e0200 */
[----:B------:R-:W-:Y:S01]  /*21e50*/  IMAD.IADD R3, R5, 0x1, R3 ;  /* 0x0000000105037824 */ /* 0x000fe200078e0203 */
[----:B------:R-:W4:Y:S04]  /*21e60*/  LDC R12, c[0x0][0x608] ;  /* 0x00018200ff0c7b82 */ /* 0x000f280000000800 */
[-C--:B0-----:R-:W-:Y:S02]  /*21e70*/  SHF.R.U64 R8, R4, R6.reuse, R3 ;  /* 0x0000000604087219 */ /* 0x081fe40000001203 */
[----:B------:R-:W-:Y:S02]  /*21e80*/  I2FP.F32.U32 R4, R11 ;  /* 0x0000000b00047245 */ /* 0x000fe40000201000 */
[----:B------:R-:W0:Y:S01]  /*21e90*/  LDC R7, c[0x0][0x658] ;  /* 0x00019600ff077b82 */ /* 0x000e220000000800 */
[----:B-1----:R-:W-:Y:S01]  /*21ea0*/  ISETP.NE.U32.AND P0, PT, R20, RZ, PT ;  /* 0x000000ff1400720c */ /* 0x002fe20003f05070 */
[----:B---3--:R-:W-:Y:S01]  /*21eb0*/  IMAD.MOV R0, RZ, RZ, -R9 ;  /* 0x000000ffff007224 */ /* 0x008fe200078e0a09 */
[----:B------:R-:W-:Y:S01]  /*21ec0*/  SHF.R.U32.HI R3, RZ, R6, R3 ;  /* 0x00000006ff037219 */ /* 0x000fe20000011603 */
[----:B------:R-:W-:Y:S01]  /*21ed0*/  FMUL R4, R4, UR4 ;  /* 0x0000000404047c20 */ /* 0x000fe20008400000 */
[----:B------:R-:W-:Y:S01]  /*21ee0*/  ISETP.NE.AND.EX P0, PT, R21, RZ, PT, P0 ;  /* 0x000000ff1500720c */ /* 0x000fe20003f05300 */
[----:B------:R-:W-:-:S02]  /*21ef0*/  IMAD.MOV.U32 R6, RZ, RZ, -0x1 ;  /* 0xffffffffff067424 */ /* 0x000fc400078e00ff */
[----:B------:R-:W1:Y:S01]  /*21f00*/  LDC R14, c[0x0][0x148] ;  /* 0x00005200ff0e7b82 */ /* 0x000e620000000800 */
[----:B--2---:R-:W-:Y:S02]  /*21f10*/  IMAD R18, R13, R0, R2 ;  /* 0x000000000d127224 */ /* 0x004fe400078e0202 */
[----:B------:R-:W-:-:S05]  /*21f20*/  IMAD.MOV.U32 R2, RZ, RZ, 0x1 ;  /* 0x00000001ff027424 */ /* 0x000fca00078e00ff */
[----:B------:R-:W2:Y:S01]  /*21f30*/  LDC R16, c[0x0][0x600] ;  /* 0x00018000ff107b82 */ /* 0x000ea20000000800 */
[-CC-:B----4-:R-:W-:Y:S02]  /*21f40*/  SHF.R.U64 R13, R8, R12.reuse, R3.reuse ;  /* 0x0000000c080d7219 */ /* 0x190fe40000001203 */
[----:B------:R-:W-:Y:S02]  /*21f50*/  SHF.R.U32.HI R0, RZ, R12, R3 ;  /* 0x0000000cff007219 */ /* 0x000fe40000011603 */
[----:B------:R3:W4:Y:S03]  /*21f60*/  F2I.U32.TRUNC.NTZ R12, R4 ;  /* 0x00000004000c7305 */ /* 0x000726000020f000 */
[----:B------:R-:W1:Y:S01]  /*21f70*/  LDC R17, c[0x0][0x648] ;  /* 0x00019200ff117b82 */ /* 0x000e620000000800 */
[-C--:B0-----:R-:W-:Y:S02]  /*21f80*/  SHF.R.U64 R15, R13, R7.reuse, R0 ;  /* 0x000000070d0f7219 */ /* 0x081fe40000001200 */
[----:B------:R-:W-:-:S02]  /*21f90*/  SHF.L.U32 R6, R6, R7, RZ ;  /* 0x0000000706067219 */ /* 0x000fc400000006ff */
[-C--:B------:R-:W-:Y:S01]  /*21fa0*/  SHF.L.U32 R22, R2, R7.reuse, RZ ;  /* 0x0000000702167219 */ /* 0x080fe200000006ff */
[----:B------:R-:W-:Y:S01]  /*21fb0*/  IMAD.MOV.U32 R2, RZ, RZ, R15 ;  /* 0x000000ffff027224 */ /* 0x000fe200078e000f */
[----:B------:R-:W-:Y:S01]  /*21fc0*/  SHF.R.U32.HI R3, RZ, R7, R0 ;  /* 0x00000007ff037219 */ /* 0x000fe20000011600 */
[----:B------:R-:W0:Y:S01]  /*21fd0*/  LDC R19, c[0x0][0x638] ;  /* 0x00018e00ff137b82 */ /* 0x000e220000000800 */
[----:B------:R-:W-:-:S07]  /*21fe0*/  LOP3.LUT R24, RZ, R6, RZ, 0x33, !PT ;  /* 0x00000006ff187212 */ /* 0x000fce00078e33ff */
        /* <DEDUP_REMOVED lines=12> */
.L_x_552:
[----:B-1----:R-:W-:Y:S01]  /*220b0*/  SHF.R.U64 R3, R2, R17, R3 ;  /* 0x0000001102037219 */ /* 0x002fe20000001203 */
[----:B--2---:R-:W-:Y:S01]  /*220c0*/  VIADD R7, R16, 0xffffffff ;  /* 0xffffffff10077836 */ /* 0x004fe20000000000 */
[----:B------:R-:W-:Y:S01]  /*220d0*/  LOP3.LUT R0, R13, R24, RZ, 0xc0, !PT ;  /* 0x000000180d007212 */ /* 0x000fe200078ec0ff */
[----:B------:R-:W-:Y:S02]  /*220e0*/  IMAD.MOV R12, RZ, RZ, -R12 ;  /* 0x000000ffff0c7224 */ /* 0x000fe400078e0a0c */
[----:B------:R-:W-:Y:S02]  /*220f0*/  IMAD.MOV R2, RZ, RZ, -R3 ;  /* 0x000000ffff027224 */ /* 0x000fe400078e0a03 */
[----:B------:R-:W-:Y:S01]  /*22100*/  IMAD R5, R22, R3, R0 ;  /* 0x0000000316057224 */ /* 0x000fe200078e0200 */
[----:B------:R-:W-:Y:S01]  /*22110*/  LOP3.LUT R3, R8, R7, RZ, 0xc0, !PT ;  /* 0x0000000708037212 */ /* 0x000fe200078ec0ff */
[----:B------:R-:W-:Y:S02]  /*22120*/  @P4 IMAD R18, R14, R12, R11 ;  /* 0x0000000c0e124224 */ /* 0x000fe400078e020b */
[----:B0-----:R-:W-:-:S02]  /*22130*/  IMAD R0, R2, R19, R15 ;  /* 0x0000001302007224 */ /* 0x001fc400078e020f */
[----:B------:R-:W-:Y:S02]  /*22140*/  IMAD.MOV.U32 R4, RZ, RZ, 0x1 ;  /* 0x00000001ff047424 */ /* 0x000fe400078e00ff */
[----:B------:R-:W-:Y:S02]  /*22150*/  IMAD R5, R5, R23, R18 ;  /* 0x0000001705057224 */ /* 0x000fe400078e0212 */
[----:B------:R-:W-:Y:S01]  /*22160*/  IMAD R2, R0, R16, R3 ;  /* 0x0000001000027224 */ /* 0x000fe200078e0203 */
[----:B------:R-:W-:-:S04]  /*22170*/  PRMT R0, R4, 0x7610, R0 ;  /* 0x0000761004007816 */ /* 0x000fc80000000000 */
[----:B------:R-:W-:Y:S02]  /*22180*/  SEL R4, R2, R5, !P4 ;  /* 0x0000000502047207 */ /* 0x000fe40006000000 */
[----:B------:R-:W-:-:S07]  /*22190*/  SEL R5, R5, R2, !P4 ;  /* 0x0000000205057207 */ /* 0x000fce0006000000 */
.L_x_550:
[----:B------:R-:W-:-:S08]  /*221a0*/  NOP ;  /* 0x0000000000007918 */ /* 0x000fd00000000000 */
[----:B------:R-:W0:-:S00]  /*221b0*/  USETMAXREG.DEALLOC.CTAPOOL 0x18 ;  /* 0x00000018000079c8 */ /* 0x000e0000080e0500 */
[----:B------:R-:W-:-:S13]  /*221c0*/  ISETP.NE.AND P0, PT, RZ, UR8, PT ;  /* 0x00000008ff007c0c */ /* 0x000fda000bf05270 */
[----:B------:R-:W-:Y:S05]  /*221d0*/  @P0 EXIT ;  /* 0x000000000000094d */ /* 0x000fea0003800000 */
[----:B0-----:R-:W-:Y:S01]  /*221e0*/  LOP3.LUT P0, RZ, R0, 0xff, RZ, 0xc0, !PT ;  /* 0x000000ff00ff7812 */ /* 0x001fe2000780c0ff */
[----:B------:R-:W-:Y:S02]  /*221f0*/  IMAD.MOV.U32 R6, RZ, RZ, 0x1 ;  /* 0x00000001ff067424 */ /* 0x000fe400078e00ff */
[----:B------:R-:W-:-:S10]  /*22200*/  IMAD.MOV.U32 R7, RZ, RZ, RZ ;  /* 0x000000ffff077224 */ /* 0x000fd400078e00ff */
[----:B------:R-:W-:Y:S05]  /*22210*/  @!P0 BRA `(.L_x_553) ;  /* 0x0000000c00408947 */ /* 0x000fea0003800000 */
[----:B------:R-:W0:Y:S01]  /*22220*/  LDC R0, c[0x0][0x28c] ;  /* 0x0000a300ff007b82 */ /* 0x000e220000000800 */
[----:B------:R-:W1:Y:S01]  /*22230*/  S2R R2, SR_TID.X ;  /* 0x0000000000027919 */ /* 0x000e620000002100 */
[----:B------:R-:W-:Y:S01]  /*22240*/  ULDC UR5, c[0x0][0x658] ;  /* 0x0001960000057ab9 */ /* 0x000fe20000000800 */
[----:B------:R-:W-:Y:S01]  /*22250*/  UMOV UR7, 0xffffffff ;  /* 0xffffffff00077882 */ /* 0x000fe20000000000 */
[----:B------:R-:W-:Y:S01]  /*22260*/  ULDC UR6, c[0x0][0xc] ;  /* 0x0000030000067ab9 */ /* 0x000fe20000000800 */
[----:B------:R-:W-:Y:S01]  /*22270*/  USHF.L.U32 UR8, UR7, UR5, URZ ;  /* 0x0000000507087299 */ /* 0x000fe2000800063f */
[----:B------:R-:W-:Y:S01]  /*22280*/  BSSY B0, `(.L_x_553) ;  /* 0x00000c9000007945 */ /* 0x000fe20003800000 */
[----:B------:R-:W-:Y:S01]  /*22290*/  UMOV UR9, 0x1 ;  /* 0x0000000100097882 */ /* 0x000fe20000000000 */
[----:B------:R-:W-:Y:S01]  /*222a0*/  ULDC UR7, c[0x0][0x10] ;  /* 0x0000040000077ab9 */ /* 0x000fe20000000800 */
[----:B------:R-:W-:Y:S01]  /*222b0*/  USHF.L.U32 UR18, UR9, UR5, URZ ;  /* 0x0000000509127299 */ /* 0x000fe2000800063f */
[----:B------:R-:W-:Y:S01]  /*222c0*/  IMAD.MOV.U32 R9, RZ, RZ, 0x1 ;  /* 0x00000001ff097424 */ /* 0x000fe200078e00ff */
[----:B------:R-:W-:Y:S01]  /*222d0*/  UIMAD.WIDE.U32 UR6, UR6, UR7, URZ ;  /* 0x00000007060672a5 */ /* 0x000fe2000f8e003f */
[----:B------:R-:W-:Y:S01]  /*222e0*/  IMAD.MOV.U32 R6, RZ, RZ, 0x1 ;  /* 0x00000001ff067424 */ /* 0x000fe200078e00ff */
[----:B------:R-:W-:Y:S01]  /*222f0*/  ULDC UR5, c[0x0][0x14] ;  /* 0x0000050000057ab9 */ /* 0x000fe20000000800 */
[----:B------:R-:W-:Y:S01]  /*22300*/  IMAD.MOV.U32 R7, RZ, RZ, RZ ;  /* 0x000000ffff077224 */ /* 0x000fe200078e00ff */
[----:B------:R-:W-:-:S02]  /*22310*/  UIMAD.WIDE.U32 UR20, UR6, UR5, URZ ;  /* 0x00000005061472a5 */ /* 0x000fc4000f8e003f */
[----:B------:R-:W-:Y:S01]  /*22320*/  UIMAD UR16, UR7, UR5, URZ ;  /* 0x00000005071072a4 */ /* 0x000fe2000f8e023f */
[----:B------:R-:W-:Y:S01]  /*22330*/  ULDC UR4, c[0x0][0x600] ;  /* 0x0001800000047ab9 */ /* 0x000fe20000000800 */
[----:B------:R-:W-:Y:S02]  /*22340*/  ULOP3.LUT UR24, UR13, 0x2, URZ, 0xfc, !UPT ;  /* 0x000000020d187892 */ /* 0x000fe4000f8efc3f */
[----:B------:R-:W-:Y:S01]  /*22350*/  UIADD3 UR4, UR4, -0x1, URZ ;  /* 0xffffffff04047890 */ /* 0x000fe2000fffe03f */
[----:B0-----:R-:W-:Y:S01]  /*22360*/  VIADD R0, R0, 0x1f ;  /* 0x0000001f00007836 */ /* 0x001fe20000000000 */
[----:B------:R-:W-:Y:S02]  /*22370*/  ULOP3.LUT UR17, URZ, UR8, URZ, 0x33, !UPT ;  /* 0x000000083f117292 */ /* 0x000fe4000f8e333f */
[----:B------:R-:W-:Y:S02]  /*22380*/  UIADD3 UR16, UR21, UR16, URZ ;  /* 0x0000001015107290 */ /* 0x000fe4000fffe03f */
[----:B------:R-:W-:Y:S01]  /*22390*/  SHF.R.S32.HI R3, RZ, 0x1f, R0 ;  /* 0x0000001fff037819 */ /* 0x000fe20000011400 */
[----:B------:R-:W-:-:S03]  /*223a0*/  ULDC.64 UR22, c[0x0][0x198] ;  /* 0x0000660000167ab9 */ /* 0x000fc60000000a00 */
[----:B------:R-:W-:Y:S02]  /*223b0*/  LEA.HI R0, R3, R0, RZ, 0x5 ;  /* 0x0000000003007211 */ /* 0x000fe400078f28ff */
[C---:B-1----:R-:W-:Y:S02]  /*223c0*/  LOP3.LUT P2, RZ, R2.reuse, 0x7f, RZ, 0xc0, !PT ;  /* 0x0000007f02ff7812 */ /* 0x042fe4000784c0ff */
[----:B------:R-:W-:Y:S02]  /*223d0*/  SHF.R.S32.HI R0, RZ, 0x5, R0 ;  /* 0x00000005ff007819 */ /* 0x000fe40000011400 */
[----:B------:R-:W-:-:S03]  /*223e0*/  LOP3.LUT P0, RZ, R2, 0x1f, RZ, 0xc0, !PT ;  /* 0x0000001f02ff7812 */ /* 0x000fc6000780c0ff */
[----:B------:R-:W-:Y:S01]  /*223f0*/  VIADD R14, R0, 0x1 ;  /* 0x00000001000e7836 */ /* 0x000fe20000000000 */
[----:B------:R-:W-:-:S13]  /*22400*/  PLOP3.LUT P0, PT, P0, P2, PT, 0x8a, 0x0 ;  /* 0x000000000000781c */ /* 0x000fda0000705172 */
.L_x_565:
[----:B------:R-:W-:-:S03]  /*22410*/  UMOV UR5, 0xffffffff ;  /* 0xffffffff00057882 */ /* 0x000fc60000000000 */
[----:B------:R-:W-:Y:S05]  /*22420*/  BRA.DIV UR5, `(.L_x_554) ;  /* 0x0000000e05947947 */ /* 0x000fea000b800000 */
[----:B------:R-:W-:-:S13]  /*22430*/  ELECT P1, URZ, PT ;  /* 0x00000000003f782f */ /* 0x000fda0003820000 */
.L_x_575:
[----:B------:R-:W0:Y:S01]  /*22440*/  LDC R2, c[0x0][0x28c] ;  /* 0x0000a300ff027b82 */ /* 0x000e220000000800 */
[----:B------:R-:W-:Y:S01]  /*22450*/  BSSY B1, `(.L_x_555) ;  /* 0x0000035000017945 */ /* 0x000fe20003800000 */
[----:B0-----:R-:W-:-:S13]  /*22460*/  ISETP.LT.OR P1, PT, R2, 0x1, !P1 ;  /* 0x000000010200780c */ /* 0x001fda0004f21670 */
[----:B------:R-:W-:Y:S05]  /*22470*/  @P1 BRA `(.L_x_556) ;  /* 0x0000000000c81947 */ /* 0x000fea0003800000 */
[----:B------:R-:W-:Y:S02]  /*22480*/  IMAD.SHL.U32 R4, R4, 0x100, RZ ;  /* 0x0000010004047824 */ /* 0x000fe400078e00ff */
[----:B------:R-:W-:Y:S02]  /*22490*/  IMAD.SHL.U32 R5, R5, 0x100, RZ ;  /* 0x0000010005057824 */ /* 0x000fe400078e00ff */
[----:B------:R-:W-:Y:S02]  /*224a0*/  IMAD.MOV.U32 R13, RZ, RZ, RZ ;  /* 0x000000ffff0d7224 */ /* 0x000fe400078e00ff */
[----:B------:R-:W-:Y:S02]  /*224b0*/  IMAD.MOV.U32 R3, RZ, RZ, R14 ;  /* 0x000000ffff037224 */ /* 0x000fe400078e000e */
[----:B------:R-:W-:Y:S02]  /*224c0*/  IMAD.MOV.U32 R2, RZ, RZ, R6 ;  /* 0x000000ffff027224 */ /* 0x000fe400078e0006 */
[----:B------:R-:W-:-:S07]  /*224d0*/  IMAD.MOV.U32 R8, RZ, RZ, R7 ;  /* 0x000000ffff087224 */ /* 0x000fce00078e0007 */
.L_x_560:
[----:B------:R-:W0:Y:S01]  /*224e0*/  S2R R12, SR_CgaCtaId ;  /* 0x00000000000c7919 */ /* 0x000e220000008800 */
[----:B------:R-:W-:-:S04]  /*224f0*/  MOV R11, 0x400 ;  /* 0x00000400000b7802 */ /* 0x000fc80000000f00 */
[----:B0-----:R-:W-:Y:S02]  /*22500*/  LEA R15, R12, R11, 0x18 ;  /* 0x0000000b0c0f7211 */ /* 0x001fe400078ec0ff */
[----:B------:R-:W-:Y:S01]  /*22510*/  SHF.L.U32 R11, R2, 0x1f, RZ ;  /* 0x0000001f020b7819 */ /* 0x000fe200000006ff */
[----:B------:R-:W0:Y:S02]  /*22520*/  @!P2 LDC R12, c[0x0][0x500] ;  /* 0x00014000ff0cab82 */ /* 0x000e240000000800 */
[----:B------:R-:W-:-:S04]  /*22530*/  IMAD R16, R8, 0x8, R15 ;  /* 0x0000000808107824 */ /* 0x000fc800078e020f */
[----:B------:R-:W1:Y:S02]  /*22540*/  SYNCS.PHASECHK.TRANS64.TRYWAIT P1, [R16+URZ+0x18], R11 ;  /* 0x0000180b100075a7 */ /* 0x000e64000802017f */
[----:B-1----:R-:W-:Y:S05]  /*22550*/  @!P1 BRA `(.L_x_557) ;  /* 0x0000000c00689947 */ /* 0x002fea0003800000 */
.L_x_576:
[----:B------:R-:W-:Y:S01]  /*22560*/  UPRMT UR5, UR24, 0x9910, URZ ;  /* 0x0000991018057896 */ /* 0x000fe2000800003f */
[----:B0-----:R0:W-:Y:S03]  /*22570*/  @!P2 SYNCS.ARRIVE.TRANS64 RZ, [R16+URZ], R12 ;  /* 0x0000000c10ffa9a7 */ /* 0x0011e6000800003f */
[----:B------:R-:W-:-:S06]  /*22580*/  UISETP.NE.AND UP0, UPT, UR5, 0x2, UPT ;  /* 0x000000020500788c */ /* 0x000fcc000bf05270 */
[----:B------:R-:W-:-:S13]  /*22590*/  PLOP3.LUT P1, PT, PT, PT, UP0, 0x80, 0x0 ;  /* 0x000000000000781c */ /* 0x000fda0003f2f008 */
[----:B0-----:R-:W-:Y:S05]  /*225a0*/  @P1 BRA `(.L_x_558) ;  /* 0x0000000000041947 */ /* 0x001fea0003800000 */
[----:B------:R-:W-:Y:S01]  /*225b0*/  BPT.TRAP 0x1 ;  /* 0x000000040000795c */ /* 0x000fe20000300000 */
.L_x_558:
[----:B------:R-:W-:Y:S05]  /*225c0*/  @P0 BRA `(.L_x_559) ;  /* 0x0000000000040947 */ /* 0x000fea0003800000 */
[----:B------:R-:W-:Y:S01]  /*225d0*/  BPT.TRAP 0x1 ;  /* 0x000000040000795c */ /* 0x000fe20000300000 */
.L_x_559:
[----:B------:R-:W-:Y:S01]  /*225e0*/  IMAD R15, R8, 0x2000, R15 ;  /* 0x00002000080f7824 */ /* 0x000fe200078e020f */
[----:B------:R-:W-:Y:S01]  /*225f0*/  R2UR UR9, R16 ;  /* 0x00000000100972ca */ /* 0x000fe200000e0000 */
[----:B------:R-:W-:Y:S01]  /*22600*/  VIADD R3, R3, 0xffffffff ;  /* 0xffffffff03037836 */ /* 0x000fe20000000000 */
[----:B------:R-:W-:Y:S01]  /*22610*/  UIADD3 UR6, UP0, UR22, 0xf0, URZ ;  /* 0x000000f016067890 */ /* 0x000fe2000ff1e03f */
[----:B------:R-:W-:Y:S01]  /*22620*/  R2UR UR11, R5 ;  /* 0x00000000050b72ca */ /* 0x000fe200000e0000 */
[----:B------:R-:W-:Y:S01]  /*22630*/  UIADD3 UR26, UP1, UR22, 0x1f0, URZ ;  /* 0x000001f0161a7890 */ /* 0x000fe2000ff3e03f */
[----:B------:R-:W-:Y:S01]  /*22640*/  R2UR UR5, R15 ;  /* 0x000000000f0572ca */ /* 0x000fe200000e0000 */
[----:B------:R-:W-:Y:S01]  /*22650*/  UIADD3.X UR7, URZ, UR23, URZ, UP0, !UPT ;  /* 0x000000173f077290 */ /* 0x000fe200087fe43f */
[----:B------:R-:W-:Y:S01]  /*22660*/  R2UR UR10, R13 ;  /* 0x000000000d0a72ca */ /* 0x000fe200000e0000 */
[----:B------:R-:W-:Y:S01]  /*22670*/  VIADD R8, R8, 0x1 ;  /* 0x0000000108087836 */ /* 0x000fe20000000000 */
[----:B------:R-:W-:Y:S01]  /*22680*/  R2UR UR12, R10 ;  /* 0x000000000a0c72ca */ /* 0x000fe200000e0000 */
[----:B------:R-:W-:Y:S01]  /*22690*/  UIADD3.X UR27, URZ, UR23, URZ, UP1, !UPT ;  /* 0x000000173f1b7290 */ /* 0x000fe20008ffe43f */
[----:B------:R-:W-:Y:S01]  /*226a0*/  R2UR UR19, R4 ;  /* 0x00000000041372ca */ /* 0x000fe200000e0000 */
[----:B------:R-:W-:Y:S01]  /*226b0*/  UMOV UR14, 0x0 ;  /* 0x00000000000e7882 */ /* 0x000fe20000000000 */
[----:B------:R-:W-:Y:S01]  /*226c0*/  ISETP.GT.AND P3, PT, R3, 0x1, PT ;  /* 0x000000010300780c */ /* 0x000fe20003f64270 */
[----:B------:R-:W-:Y:S01]  /*226d0*/  UMOV UR15, 0x10000000 ;  /* 0x10000000000f7882 */ /* 0x000fe20000000000 */
[----:B------:R-:W-:Y:S01]  /*226e0*/  ISETP.NE.AND P1, PT, R8, 0x3, PT ;  /* 0x000000030800780c */ /* 0x000fe20003f25270 */
[----:B------:R-:W-:-:S02]  /*226f0*/  VIADD R13, R13, 0x20 ;  /* 0x000000200d0d7836 */ /* 0x000fc40000000000 */
[----:B------:R-:W-:Y:S01]  /*22700*/  UIADD3 UR8, UR5, 0x100, URZ ;  /* 0x0000010005087890 */ /* 0x000fe2000fffe03f */
[----:B-1----:R-:W-:Y:S01]  /*22710*/  SEL R11, RZ, 0x1, P1 ;  /* 0x00000001ff0b7807 */ /* 0x002fe20000800000 */
[----:B------:R-:W-:Y:S01]  /*22720*/  UIADD3 UR5, UR5, 0x6100, URZ ;  /* 0x0000610005057890 */ /* 0x000fe2000fffe03f */
[----:B------:R-:W-:Y:S02]  /*22730*/  SEL R8, R8, RZ, P1 ;  /* 0x000000ff08087207 */ /* 0x000fe40000800000 */
[----:B------:R-:W-:-:S04]  /*22740*/  LOP3.LUT R2, R2, R11, RZ, 0x3c, !PT ;  /* 0x0000000b02027212 */ /* 0x000fc800078e3cff */
[----:B------:R0:W-:Y:S02]  /*22750*/  UTMALDG.3D [UR8], [UR6], desc[UR14] ;  /* 0x00000e08060075b4 */ /* 0x0001e40008011000 */
[----:B0-----:R-:W-:Y:S01]  /*22760*/  UMOV UR8, UR5 ;  /* 0x0000000500087c82 */ /* 0x001fe20008000000 */
[----:B------:R-:W-:Y:S02]  /*22770*/  UMOV UR11, UR19 ;  /* 0x00000013000b7c82 */ /* 0x000fe40008000000 */
[----:B------:R0:W-:Y:S02]  /*22780*/  UTMALDG.3D [UR8], [UR26], desc[UR14] ;  /* 0x00000e081a0075b4 */ /* 0x0001e40008011000 */
[----:B0-----:R-:W-:Y:S05]  /*22790*/  @P3 BRA `(.L_x_560) ;  /* 0xfffffffc00503947 */ /* 0x001fea000383ffff */
.L_x_556:
[----:B------:R-:W-:Y:S05]  /*227a0*/  BSYNC B1 ;  /* 0x0000000000017941 */ /* 0x000fea0003800000 */
.L_x_555:
[----:B------:R-:W2:Y:S01]  /*227b0*/  LDL.LU R16, [R1+0x458] ;  /* 0x0004580001107983 */ /* 0x000ea20000300800 */
[----:B------:R-:W-:Y:S01]  /*227c0*/  LOP3.LUT P1, RZ, R9, 0xff, RZ, 0xc0, !PT ;  /* 0x000000ff09ff7812 */ /* 0x000fe2000782c0ff */
[C---:B------:R-:W-:Y:S01]  /*227d0*/  IMAD.IADD R4, R0.reuse, 0x1, R7 ;  /* 0x0000000100047824 */ /* 0x040fe200078e0207 */
[----:B------:R-:W-:Y:S01]  /*227e0*/  ULDC.64 UR6, c[0x0][0x650] ;  /* 0x0001940000067ab9 */ /* 0x000fe20000000a00 */
[----:B------:R-:W3:Y:S01]  /*227f0*/  LDL.LU R15, [R1+0x45c] ;  /* 0x00045c00010f7983 */ /* 0x000ee20000300800 */
[----:B------:R-:W-:Y:S01]  /*22800*/  ISETP.GE.U32.AND P3, PT, R0, 0x3, PT ;  /* 0x000000030000780c */ /* 0x000fe20003f66070 */
[----:B------:R-:W-:Y:S01]  /*22810*/  BSSY B1, `(.L_x_561) ;  /* 0x000006d000017945 */ /* 0x000fe20003800000 */
[----:B------:R-:W-:Y:S01]  /*22820*/  IMAD.MOV.U32 R10, RZ, RZ, -0x1 ;  /* 0xffffffffff0a7424 */ /* 0x000fe200078e00ff */
[----:B------:R-:W-:-:S06]  /*22830*/  PRMT R9, RZ, 0x7610, R9 ;  /* 0x00007610ff097816 */ /* 0x000fcc0000000009 */
[----:B------:R-:W0:Y:S01]  /*22840*/  @P1 S2R R3, SR_CgaCtaId ;  /* 0x0000000000031919 */ /* 0x000e220000008800 */
[----:B------:R-:W-:-:S04]  /*22850*/  @P1 MOV R2, 0x400 ;  /* 0x0000040000021802 */ /* 0x000fc80000000f00 */
[----:B0-----:R-:W-:-:S04]  /*22860*/  @P1 LEA R2, R3, R2, 0x18 ;  /* 0x0000000203021211 */ /* 0x001fc800078ec0ff */
[----:B------:R0:W-:Y:S01]  /*22870*/  @P1 SYNCS.ARRIVE.TRANS64.A1T0 RZ, [R2+URZ+0x48], RZ ;  /* 0x000048ff02ff19a7 */ /* 0x0001e2000810003f */
[----:B------:R-:W-:-:S04]  /*22880*/  ISETP.GT.U32.AND P1, PT, R4, 0x2, PT ;  /* 0x000000020400780c */ /* 0x000fc80003f24070 */
[----:B------:R-:W-:Y:S01]  /*22890*/  ISETP.LT.U32.AND P1, PT, R0, 0x3, P1 ;  /* 0x000000030000780c */ /* 0x000fe20000f21070 */
[----:B0-----:R-:W-:-:S05]  /*228a0*/  IMAD.WIDE.U32 R2, R4, -0x55555555, RZ ;  /* 0xaaaaaaab04027825 */ /* 0x001fca00078e00ff */
[----:B------:R-:W-:Y:S02]  /*228b0*/  SHF.R.U32.HI R5, RZ, 0x1, R3 ;  /* 0x00000001ff057819 */ /* 0x000fe40000011603 */
[----:B------:R-:W-:Y:S02]  /*228c0*/  SEL R3, RZ, 0x1, !P1 ;  /* 0x00000001ff037807 */ /* 0x000fe40004800000 */
[----:B------:R-:W-:Y:S01]  /*228d0*/  PRMT R2, RZ, 0x7610, R2 ;  /* 0x00007610ff027816 */ /* 0x000fe20000000002 */
[----:B------:R-:W-:Y:S01]  /*228e0*/  IMAD R7, R5, -0x3, R4 ;  /* 0xfffffffd05077824 */ /* 0x000fe200078e0204 */
[----:B------:R-:W-:Y:S01]  /*228f0*/  LOP3.LUT R6, R6, R3, RZ, 0x3c, !PT ;  /* 0x0000000306067212 */ /* 0x000fe200078e3cff */
[----:B------:R-:W-:-:S03]  /*22900*/  IMAD.MOV.U32 R4, RZ, RZ, -0x1 ;  /* 0xffffffffff047424 */ /* 0x000fc600078e00ff */
[----:B------:R-:W-:Y:S01]  /*22910*/  @P3 LOP3.LUT R6, R6, 0x1, R5, 0x78, !PT ;  /* 0x0000000106063812 */ /* 0x000fe200078e7805 */
[----:B------:R-:W-:Y:S01]  /*22920*/  IMAD.MOV.U32 R5, RZ, RZ, -0x1 ;  /* 0xffffffffff057424 */ /* 0x000fe200078e00ff */
[----:B---3--:R-:W-:-:S04]  /*22930*/  IADD3 R15, P1, R15, UR20, RZ ;  /* 0x000000140f0f7c10 */ /* 0x008fc8000ff3e0ff */
[----:B--2---:R-:W-:Y:S01]  /*22940*/  IADD3.X R16, R16, UR16, RZ, P1, !PT ;  /* 0x0000001010107c10 */ /* 0x004fe20008ffe4ff */
[----:B------:R0:W-:Y:S01]  /*22950*/  STL [R1+0x45c], R15 ;  /* 0x00045c0f01007387 */ /* 0x0001e20000100800 */
[----:B------:R-:W-:-:S03]  /*22960*/  ISETP.GE.U32.AND P1, PT, R15, UR6, PT ;  /* 0x000000060f007c0c */ /* 0x000fc6000bf26070 */
[----:B------:R0:W-:Y:S01]  /*22970*/  STL [R1+0x458], R16 ;  /* 0x0004581001007387 */ /* 0x0001e20000100800 */
[----:B------:R-:W-:-:S13]  /*22980*/  ISETP.GE.U32.AND.EX P1, PT, R16, UR7, PT, P1 ;  /* 0x0000000710007c0c */ /* 0x000fda000bf26110 */
[----:B0-----:R-:W-:Y:S05]  /*22990*/  @P1 BRA `(.L_x_562) ;  /* 0x0000000400501947 */ /* 0x001fea0003800000 */
[----:B------:R-:W0:Y:S01]  /*229a0*/  S2R R8, SR_CTAID.X ;  /* 0x0000000000087919 */ /* 0x000e220000002500 */
[----:B------:R-:W-:Y:S01]  /*229b0*/  ULDC UR5, c[0x0][0x150] ;  /* 0x0000540000057ab9 */ /* 0x000fe20000000800 */
[----:B------:R-:W1:Y:S01]  /*229c0*/  LDC R3, c[0x0][0x144] ;  /* 0x00005100ff037b82 */ /* 0x000e620000000800 */
[----:B------:R-:W-:Y:S01]  /*229d0*/  ULDC.64 UR6, c[0x0][0x628] ;  /* 0x00018a0000067ab9 */ /* 0x000fe20000000a00 */
[----:B------:R-:W2:Y:S01]  /*229e0*/  S2R R5, SR_CTAID.Y ;  /* 0x0000000000057919 */ /* 0x000ea20000002600 */
[----:B------:R-:W-:Y:S01]  /*229f0*/  ISETP.NE.U32.AND P1, PT, RZ, UR6, PT ;  /* 0x00000006ff007c0c */ /* 0x000fe2000bf25070 */
[----:B------:R-:W-:-:S03]  /*22a00*/  ULDC UR8, c[0x0][0x630] ;  /* 0x00018c0000087ab9 */ /* 0x000fc60000000800 */
[----:B------:R-:W-:Y:S01]  /*22a10*/  ISETP.NE.AND.EX P1, PT, RZ, UR7, PT, P1 ;  /* 0x00000007ff007c0c */ /* 0x000fe2000bf25310 */
[----:B------:R-:W3:Y:S01]  /*22a20*/  LDC R12, c[0x0][0x148] ;  /* 0x00005200ff0c7b82 */ /* 0x000ee20000000800 */
[----:B0-----:R-:W-:Y:S02]  /*22a30*/  I2FP.F32.U32 R2, R8 ;  /* 0x0000000800027245 */ /* 0x001fe40000201000 */
[----:B--2---:R-:W-:-:S03]  /*22a40*/  I2FP.F32.U32 R4, R5 ;  /* 0x0000000500047245 */ /* 0x004fc60000201000 */
[----:B------:R-:W-:Y:S01]  /*22a50*/  FMUL R2, R2, UR5 ;  /* 0x0000000502027c20 */ /* 0x000fe20008400000 */
[----:B------:R-:W-:Y:S02]  /*22a60*/  ULDC UR5, c[0x0][0x154] ;  /* 0x0000550000057ab9 */ /* 0x000fe40000000800 */
[----:B------:R-:W-:-:S03]  /*22a70*/  FMUL R10, R4, UR5 ;  /* 0x00000005040a7c20 */ /* 0x000fc60008400000 */
[----:B------:R-:W0:Y:S08]  /*22a80*/  F2I.U32.TRUNC.NTZ R2, R2 ;  /* 0x0000000200027305 */ /* 0x000e30000020f000 */
[----:B------:R-:W2:Y:S01]  /*22a90*/  F2I.U32.TRUNC.NTZ R10, R10 ;  /* 0x0000000a000a7305 */ /* 0x000ea2000020f000 */
[----:B0-----:R-:W-:Y:S02]  /*22aa0*/  IMAD.MOV R4, RZ, RZ, -R2 ;  /* 0x000000ffff047224 */ /* 0x001fe400078e0a02 */
[----:B------:R-:W-:-:S02]  /*22ab0*/  IMAD.MOV.U32 R2, RZ, RZ, R15 ;  /* 0x000000ffff027224 */ /* 0x000fc400078e000f */
[----:B-1----:R-:W-:Y:S02]  /*22ac0*/  IMAD R8, R3, R4, R8 ;  /* 0x0000000403087224 */ /* 0x002fe400078e0208 */
[----:B--2---:R-:W-:-:S04]  /*22ad0*/  IMAD.MOV R3, RZ, RZ, -R10 ;  /* 0x000000ffff037224 */ /* 0x004fc800078e0a0a */
[----:B---3--:R-:W-:Y:S02]  /*22ae0*/  @P4 IMAD R8, R12, R3, R5 ;  /* 0x000000030c084224 */ /* 0x008fe400078e0205 */
[----:B------:R-:W-:Y:S01]  /*22af0*/  IMAD.MOV.U32 R3, RZ, RZ, R16 ;  /* 0x000000ffff037224 */ /* 0x000fe200078e0010 */
[----:B------:R-:W-:Y:S06]  /*22b00*/  @!P1 BRA `(.L_x_563) ;  /* 0x0000000000289947 */ /* 0x000fec0003800000 */
[----:B------:R-:W-:Y:S02]  /*22b10*/  ULDC UR5, c[0x0][0x634] ;  /* 0x00018d0000057ab9 */ /* 0x000fe40000000800 */
[----:B------:R-:W-:-:S05]  /*22b20*/  IADD3 R3, P1, R15, UR5, RZ ;  /* 0x000000050f037c10 */ /* 0x000fca000ff3e0ff */
[----:B------:R-:W-:-:S04]  /*22b30*/  IMAD.X R11, RZ, RZ, R16, P1 ;  /* 0x000000ffff0b7224 */ /* 0x000fc800008e0610 */
[----:B------:R-:W-:-:S04]  /*22b40*/  IMAD.WIDE.U32 R4, R11, UR6, RZ ;  /* 0x000000060b047c25 */ /* 0x000fc8000f8e00ff */
[----:B------:R-:W-:-:S04]  /*22b50*/  IMAD.WIDE.U32 R4, P1, R3, UR7, R4 ;  /* 0x0000000703047c25 */ /* 0x000fc8000f820004 */
[----:B------:R-:W-:-:S04]  /*22b60*/  IMAD.WIDE.U32 R2, R3, UR6, RZ ;  /* 0x0000000603027c25 */ /* 0x000fc8000f8e00ff */
[----:B------:R-:W-:Y:S01]  /*22b70*/  IMAD.MOV.U32 R2, RZ, RZ, R5 ;  /* 0x000000ffff027224 */ /* 0x000fe200078e0005 */
[----:B------:R-:W-:Y:S01]  /*22b80*/  IADD3 RZ, P3, R3, R4, RZ ;  /* 0x0000000403ff7210 */ /* 0x000fe20007f7e0ff */
[----:B------:R-:W-:-:S04]  /*22b90*/  IMAD.X R3, RZ, RZ, RZ, P1 ;  /* 0x000000ffff037224 */ /* 0x000fc800008e06ff */
[----:B------:R-:W-:-:S08]  /*22ba0*/  IMAD.WIDE.U32.X R2, R11, UR7, R2, P3 ;  /* 0x000000070b027c25 */ /* 0x000fd000098e0402 */
.L_x_563:
[--C-:B------:R-:W-:Y:S01]  /*22bb0*/  SHF.R.U64 R10, R2, UR8, R3.reuse ;  /* 0x00000008020a7c19 */ /* 0x100fe20008001203 */
[----:B------:R-:W-:Y:S01]  /*22bc0*/  ULDC.64 UR6, c[0x0][0x620] ;  /* 0x0001880000067ab9 */ /* 0x000fe20000000a00 */
[----:B------:R-:W-:Y:S01]  /*22bd0*/  SHF.R.U32.HI R2, RZ, UR8, R3 ;  /* 0x00000008ff027c19 */ /* 0x000fe20008011603 */
[----:B------:R-:W-:Y:S01]  /*22be0*/  IMAD.MOV.U32 R3, RZ, RZ, R16 ;  /* 0x000000ffff037224 */ /* 0x000fe200078e0010 */
[----:B------:R-:W-:Y:S01]  /*22bf0*/  IADD3 R11, P1, RZ, -R10, RZ ;  /* 0x8000000aff0b7210 */ /* 0x000fe20007f3e0ff */
[----:B------:R-:W-:-:S04]  /*22c00*/  ULDC UR5, c[0x0][0x618] ;  /* 0x0001860000057ab9 */ /* 0x000fc80000000800 */
[----:B------:R-:W-:-:S04]  /*22c10*/  IMAD.X R2, RZ, RZ, ~R2, P1 ;  /* 0x000000ffff027224 */ /* 0x000fc800008e0e02 */
[----:B------:R-:W-:-:S04]  /*22c20*/  IMAD R2, R2, UR6, RZ ;  /* 0x0000000602027c24 */ /* 0x000fc8000f8e02ff */
[----:B------:R-:W-:Y:S02]  /*22c30*/  IMAD R5, R11, UR7, R2 ;  /* 0x000000070b057c24 */ /* 0x000fe4000f8e0202 */
[----:B------:R-:W-:-:S04]  /*22c40*/  IMAD.MOV.U32 R2, RZ, RZ, R15 ;  /* 0x000000ffff027224 */ /* 0x000fc800078e000f */
[----:B------:R-:W-:Y:S01]  /*22c50*/  IMAD.WIDE.U32 R2, R11, UR6, R2 ;  /* 0x000000060b027c25 */ /* 0x000fe2000f8e0002 */
[----:B------:R-:W-:Y:S02]  /*22c60*/  ULDC.64 UR6, c[0x0][0x640] ;  /* 0x0001900000067ab9 */ /* 0x000fe40000000a00 */
[----:B------:R-:W-:Y:S01]  /*22c70*/  ISETP.NE.U32.AND P1, PT, RZ, UR6, PT ;  /* 0x00000006ff007c0c */ /* 0x000fe2000bf25070 */
[----:B------:R-:W-:-:S03]  /*22c80*/  IMAD.IADD R3, R3, 0x1, R5 ;  /* 0x0000000103037824 */ /* 0x000fc600078e0205 */
[----:B------:R-:W-:Y:S02]  /*22c90*/  ISETP.NE.AND.EX P1, PT, RZ, UR7, PT, P1 ;  /* 0x00000007ff007c0c */ /* 0x000fe4000bf25310 */
[--C-:B------:R-:W-:Y:S02]  /*22ca0*/  SHF.R.U64 R11, R2, UR5, R3.reuse ;  /* 0x00000005020b7c19 */ /* 0x100fe40008001203 */
[----:B------:R-:W-:Y:S01]  /*22cb0*/  SHF.R.U32.HI R2, RZ, UR5, R3 ;  /* 0x00000005ff027c19 */ /* 0x000fe20008011603 */
[----:B------:R-:W-:-:S03]  /*22cc0*/  ULDC UR5, c[0x0][0x608] ;  /* 0x0001820000057ab9 */ /* 0x000fc60000000800 */
[--C-:B------:R-:W-:Y:S02]  /*22cd0*/  SHF.R.U64 R12, R11, UR5, R2.reuse ;  /* 0x000000050b0c7c19 */ /* 0x100fe40008001202 */
[----:B------:R-:W-:Y:S01]  /*22ce0*/  SHF.R.U32.HI R3, RZ, UR5, R2 ;  /* 0x00000005ff037c19 */ /* 0x000fe20008011602 */
[----:B------:R-:W-:-:S03]  /*22cf0*/  ULDC UR5, c[0x0][0x658] ;  /* 0x0001960000057ab9 */ /* 0x000fc60000000800 */
[--C-:B------:R-:W-:Y:S02]  /*22d00*/  SHF.R.U64 R13, R12, UR5, R3.reuse ;  /* 0x000000050c0d7c19 */ /* 0x100fe40008001203 */
[----:B------:R-:W-:-:S03]  /*22d10*/  SHF.R.U32.HI R15, RZ, UR5, R3 ;  /* 0x00000005ff0f7c19 */ /* 0x000fc60008011603 */
[----:B------:R-:W-:Y:S02]  /*22d20*/  IMAD.MOV.U32 R2, RZ, RZ, R13 ;  /* 0x000000ffff027224 */ /* 0x000fe400078e000d */
        /* <DEDUP_REMOVED lines=12> */
.L_x_564:
[----:B------:R-:W-:Y:S01]  /*22df0*/  ULDC UR5, c[0x0][0x648] ;  /* 0x0001920000057ab9 */ /* 0x000fe20000000800 */
[----:B------:R-:W-:Y:S02]  /*22e00*/  LOP3.LUT R12, R12, UR17, RZ, 0xc0, !PT ;  /* 0x000000110c0c7c12 */ /* 0x000fe4000f8ec0ff */
[----:B------:R-:W-:Y:S01]  /*22e10*/  SHF.R.U64 R3, R2, UR5, R3 ;  /* 0x0000000502037c19 */ /* 0x000fe20008001203 */
[----:B------:R-:W-:-:S04]  /*22e20*/  ULDC UR5, c[0x0][0x638] ;  /* 0x00018e0000057ab9 */ /* 0x000fc80000000800 */
[----:B------:R-:W-:Y:S02]  /*22e30*/  IMAD.MOV R2, RZ, RZ, -R3 ;  /* 0x000000ffff027224 */ /* 0x000fe400078e0a03 */
[----:B------:R-:W-:Y:S02]  /*22e40*/  IMAD R5, R3, UR18, R12 ;  /* 0x0000001203057c24 */ /* 0x000fe4000f8e020c */
[----:B------:R-:W-:Y:S01]  /*22e50*/  IMAD R13, R2, UR5, R13 ;  /* 0x00000005020d7c24 */ /* 0x000fe2000f8e020d */
[----:B------:R-:W-:Y:S01]  /*22e60*/  ULDC UR5, c[0x0][0x610] ;  /* 0x0001840000057ab9 */ /* 0x000fe20000000800 */
[----:B------:R-:W-:Y:S01]  /*22e70*/  LOP3.LUT R2, R11, UR4, RZ, 0xc0, !PT ;  /* 0x000000040b027c12 */ /* 0x000fe2000f8ec0ff */
[----:B------:R-:W-:Y:S01]  /*22e80*/  IMAD R8, R5, UR5, R8 ;  /* 0x0000000505087c24 */ /* 0x000fe2000f8e0208 */
[----:B------:R-:W-:-:S03]  /*22e90*/  ULDC UR5, c[0x0][0x600] ;  /* 0x0001800000057ab9 */ /* 0x000fc60000000800 */
[----:B------:R-:W-:Y:S02]  /*22ea0*/  IMAD R13, R13, UR5, R2 ;  /* 0x000000050d0d7c24 */ /* 0x000fe4000f8e0202 */
[----:B------:R-:W-:-:S03]  /*22eb0*/  IMAD.MOV.U32 R2, RZ, RZ, 0x1 ;  /* 0x00000001ff027424 */ /* 0x000fc600078e00ff */
[----:B------:R-:W-:Y:S02]  /*22ec0*/  SEL R4, R13, R8, !P4 ;  /* 0x000000080d047207 */ /* 0x000fe40006000000 */
[----:B------:R-:W-:-:S07]  /*22ed0*/  SEL R5, R8, R13, !P4 ;  /* 0x0000000d08057207 */ /* 0x000fce0006000000 */
.L_x_562:
[----:B------:R-:W-:Y:S05]  /*22ee0*/  BSYNC B1 ;  /* 0x0000000000017941 */ /* 0x000fea0003800000 */
.L_x_561:
[----:B------:R-:W-:-:S13]  /*22ef0*/  LOP3.LUT P1, RZ, R2, 0xff, RZ, 0xc0, !PT ;  /* 0x000000ff02ff7812 */ /* 0x000fda000782c0ff */
[----:B------:R-:W-:Y:S05]  /*22f00*/  @P1 BRA `(.L_x_565) ;  /* 0xfffffff400401947 */ /* 0x000fea000383ffff */
[----:B------:R-:W-:Y:S05]  /*22f10*/  BSYNC B0 ;  /* 0x0000000000007941 */ /* 0x000fea0003800000 */
.L_x_553:
[----:B------:R-:W-:-:S03]  /*22f20*/  UMOV UR5, 0xffffffff ;  /* 0xffffffff00057882 */ /* 0x000fc60000000000 */
[----:B------:R-:W-:Y:S05]  /*22f30*/  BRA.DIV UR5, `(.L_x_566) ;  /* 0x0000000605047947 */ /* 0x000fea000b800000 */
[----:B------:R-:W-:-:S13]  /*22f40*/  ELECT P0, URZ, PT ;  /* 0x00000000003f782f */ /* 0x000fda0003800000 */
.L_x_579:
[----:B------:R-:W-:Y:S04]  /*22f50*/  BSSY B0, `(.L_x_567) ;  /* 0x0000023000007945 */ /* 0x000fe80003800000 */
[----:B------:R-:W-:Y:S05]  /*22f60*/  @!P0 BRA `(.L_x_568) ;  /* 0x0000000000848947 */ /* 0x000fea0003800000 */
[----:B------:R-:W-:-:S04]  /*22f70*/  ULOP3.LUT UR5, UR13, 0x2, URZ, 0xfc, !UPT ;  /* 0x000000020d057892 */ /* 0x000fc8000f8efc3f */
[----:B------:R-:W-:-:S06]  /*22f80*/  UISETP.NE.AND UP0, UPT, UR5, 0x3, UPT ;  /* 0x000000030500788c */ /* 0x000fcc000bf05270 */
[----:B------:R-:W-:-:S13]  /*22f90*/  PLOP3.LUT P0, PT, PT, PT, UP0, 0x80, 0x0 ;  /* 0x000000000000781c */ /* 0x000fda0003f0f008 */
[----:B------:R-:W-:Y:S05]  /*22fa0*/  @!P0 BRA `(.L_x_569) ;  /* 0x0000000000048947 */ /* 0x000fea0003800000 */
[----:B------:R-:W-:Y:S01]  /*22fb0*/  BPT.TRAP 0x1 ;  /* 0x000000040000795c */ /* 0x000fe20000300000 */
.L_x_569:
[----:B------:R-:W0:Y:S01]  /*22fc0*/  S2R R3, SR_CgaCtaId ;  /* 0x0000000000037919 */ /* 0x000e220000008800 */
[----:B------:R-:W-:Y:S02]  /*22fd0*/  MOV R0, 0x400 ;  /* 0x0000040000007802 */ /* 0x000fe40000000f00 */
[----:B------:R-:W-:Y:S02]  /*22fe0*/  SHF.L.U32 R2, R6, 0x1f, RZ ;  /* 0x0000001f06027819 */ /* 0x000fe400000006ff */
[----:B0-----:R-:W-:-:S05]  /*22ff0*/  LEA R0, R3, R0, 0x18 ;  /* 0x0000000003007211 */ /* 0x001fca00078ec0ff */
[----:B------:R-:W-:-:S04]  /*23000*/  VIADD R0, R0, 0x18 ;  /* 0x0000001800007836 */ /* 0x000fc80000000000 */
[----:B------:R-:W-:-:S04]  /*23010*/  IMAD R3, R7, 0x8, R0 ;  /* 0x0000000807037824 */ /* 0x000fc800078e0200 */
[----:B------:R-:W0:Y:S02]  /*23020*/  SYNCS.PHASECHK.TRANS64.TRYWAIT P0, [R3+URZ], R2 ;  /* 0x00000002030075a7 */ /* 0x000e24000800017f */
[----:B0-----:R-:W-:Y:S05]  /*23030*/  @!P0 BRA `(.L_x_570) ;  /* 0x0000000000e88947 */ /* 0x001fea0003800000 */
.L_x_580:
[----:B------:R-:W-:-:S05]  /*23040*/  VIADD R7, R7, 0x1 ;  /* 0x0000000107077836 */ /* 0x000fca0000000000 */
[----:B------:R-:W-:-:S04]  /*23050*/  ISETP.NE.AND P0, PT, R7, 0x3, PT ;  /* 0x000000030700780c */ /* 0x000fc80003f05270 */
[----:B0-----:R-:W-:Y:S02]  /*23060*/  SEL R3, RZ, 0x1, P0 ;  /* 0x00000001ff037807 */ /* 0x001fe40000000000 */
[----:B------:R-:W-:Y:S02]  /*23070*/  SEL R7, R7, RZ, P0 ;  /* 0x000000ff07077207 */ /* 0x000fe40000000000 */
[----:B------:R-:W-:-:S03]  /*23080*/  LOP3.LUT R5, R6, R3, RZ, 0x3c, !PT ;  /* 0x0000000306057212 */ /* 0x000fc600078e3cff */
[----:B------:R-:W-:Y:S01]  /*23090*/  IMAD R3, R7, 0x8, R0 ;  /* 0x0000000807037824 */ /* 0x000fe200078e0200 */
[----:B------:R-:W-:-:S04]  /*230a0*/  SHF.L.U32 R2, R5, 0x1f, RZ ;  /* 0x0000001f05027819 */ /* 0x000fc800000006ff */
[----:B------:R-:W0:Y:S02]  /*230b0*/  SYNCS.PHASECHK.TRANS64.TRYWAIT P0, [R3+URZ], R2 ;  /* 0x00000002030075a7 */ /* 0x000e24000800017f */
[----:B0-----:R-:W-:Y:S05]  /*230c0*/  @!P0 BRA `(.L_x_571) ;  /* 0x0000000000d88947 */ /* 0x001fea0003800000 */
.L_x_581:
[----:B0-----:R-:W-:-:S05]  /*230d0*/  VIADD R2, R7, 0x1 ;  /* 0x0000000107027836 */ /* 0x001fca0000000000 */
[----:B------:R-:W-:-:S04]  /*230e0*/  ISETP.NE.AND P0, PT, R2, 0x3, PT ;  /* 0x000000030200780c */ /* 0x000fc80003f05270 */
[----:B------:R-:W-:Y:S02]  /*230f0*/  SEL R4, RZ, 0x1, P0 ;  /* 0x00000001ff047807 */ /* 0x000fe40000000000 */
[----:B------:R-:W-:Y:S02]  /*23100*/  SEL R3, R2, RZ, P0 ;  /* 0x000000ff02037207 */ /* 0x000fe40000000000 */
[----:B------:R-:W-:-:S03]  /*23110*/  LOP3.LUT R4, R5, R4, RZ, 0x3c, !PT ;  /* 0x0000000405047212 */ /* 0x000fc600078e3cff */
[----:B------:R-:W-:Y:S01]  /*23120*/  IMAD R3, R3, 0x8, R0 ;  /* 0x0000000803037824 */ /* 0x000fe200078e0200 */
[----:B------:R-:W-:-:S07]  /*23130*/  SHF.L.U32 R0, R4, 0x1f, RZ ;  /* 0x0000001f04007819 */ /* 0x000fce00000006ff */
.L_x_572:
[----:B0-----:R0:W1:Y:S02]  /*23140*/  SYNCS.PHASECHK.TRANS64.TRYWAIT P0, [R3+URZ], R0 ;  /* 0x00000000030075a7 */ /* 0x001064000800017f */
[----:B-1----:R-:W-:Y:S05]  /*23150*/  @!P0 NANOSLEEP.SYNCS 0x989680 ;  /* 0x009896800000895d */ /* 0x002fea0003900000 */
[----:B------:R-:W1:Y:S02]  /*23160*/  @!P0 SYNCS.PHASECHK.TRANS64 P0, [R3+URZ], R0 ;  /* 0x00000000030085a7 */ /* 0x000e64000800007f */
[----:B-1----:R-:W-:Y:S05]  /*23170*/  @!P0 BRA `(.L_x_572) ;  /* 0xfffffffc00f08947 */ /* 0x002fea000383ffff */
.L_x_568:
[----:B------:R-:W-:Y:S05]  /*23180*/  BSYNC B0 ;  /* 0x0000000000007941 */ /* 0x000fea0003800000 */
.L_x_567:
[----:B------:R-:W-:Y:S05]  /*23190*/  EXIT ;  /* 0x000000000000794d */ /* 0x000fea0003800000 */
.L_x_17:
[----:B-1----:R-:W-:-:S04]  /*231a0*/  IMAD.U32 R3, RZ, RZ, UR7 ;  /* 0x00000007ff037e24 */ /* 0x002fc8000f8e00ff */
[----:B------:R1:W4:Y:S03]  /*231b0*/  SYNCS.PHASECHK.TRANS64.TRYWAIT P0, [R3+URZ], R0 ;  /* 0x00000000030075a7 */ /* 0x000326000800017f */
[----:B----4-:R-:W-:Y:S05]  /*231c0*/  @!P0 NANOSLEEP.SYNCS 0x989680 ;  /* 0x009896800000895d */ /* 0x010fea0003900000 */
[----:B------:R-:W4:Y:S02]  /*231d0*/  @!P0 SYNCS.PHASECHK.TRANS64 P0, [R3+URZ], R0 ;  /* 0x00000000030085a7 */ /* 0x000f24000800007f */
[----:B----4-:R-:W-:Y:S05]  /*231e0*/  @!P0 BRA `(.L_x_17) ;  /* 0xfffffffc00ec8947 */ /* 0x010fea000383ffff */
[----:B------:R-:W-:Y:S05]  /*231f0*/  BRA `(.L_x_16) ;  /* 0xfffffdf800487947 */ /* 0x000fea000383ffff */
.L_x_23:
[----:B-----5:R4:W-:Y:S02]  /*23200*/  STL [R1+0x470], R0 ;  /* 0x0004700001007387 */ /* 0x0209e40000100800 */
[----:B----4-:R-:W-:-:S04]  /*23210*/  IMAD.U32 R0, RZ, RZ, UR15 ;  /* 0x0000000fff007e24 */ /* 0x010fc8000f8e00ff */
[----:B------:R4:W0:Y:S03]  /*23220*/  SYNCS.PHASECHK.TRANS64.TRYWAIT P0, [R0+URZ], R3 ;  /* 0x00000003000075a7 */ /* 0x000826000800017f */
[----:B0-----:R-:W-:Y:S05]  /*23230*/  @!P0 NANOSLEEP.SYNCS 0x989680 ;  /* 0x009896800000895d */ /* 0x001fea0003900000 */
[----:B------:R4:W0:Y:S02]  /*23240*/  @!P0 SYNCS.PHASECHK.TRANS64 P0, [R0+URZ], R3 ;  /* 0x00000003000085a7 */ /* 0x000824000800007f */
[----:B----4-:R4:W5:Y:S02]  /*23250*/  LDL.LU R0, [R1+0x470] ;  /* 0x0004700001007983 */ /* 0x0109640000300800 */
[----:B0---4-:R-:W-:Y:S05]  /*23260*/  @!P0 BRA `(.L_x_23) ;  /* 0xfffffffc00e48947 */ /* 0x011fea000383ffff */
[----:B------:R-:W-:Y:S05]  /*23270*/  BRA `(.L_x_22) ;  /* 0xfffffe3000287947 */ /* 0x000fea000383ffff */
.L_x_554:
[----:B------:R-:W-:Y:S01]  /*23280*/  BSSY B1, `(.L_x_573) ;  /* 0x0000006000017945 */ /* 0x000fe20003800000 */
[----:B------:R-:W-:-:S07]  /*23290*/  IMAD.MOV.U32 R2, RZ, RZ, -0x1 ;  /* 0xffffffffff027424 */ /* 0x000fce00078e00ff */
[----:B------:R-:W-:Y:S05]  /*232a0*/  WARPSYNC.COLLECTIVE R2, `(.L_x_574) ;  /* 0x00000000020c7348 */ /* 0x000fea0003c00000 */
[----:B------:R-:W-:Y:S02]  /*232b0*/  ELECT P1, UR62, PT ;  /* 0x00000000003e782f */ /* 0x000fe40003820000 */
[----:B------:R-:W-:Y:S01]  /*232c0*/  MOV R2, UR62 ;  /* 0x0000003e00027c02 */ /* 0x000fe20008000f00 */
[----:B------:R-:W-:Y:S10]  /*232d0*/  ENDCOLLECTIVE ;  /* 0x000000000000791b */ /* 0x000ff40003800000 */
.L_x_574:
[----:B------:R-:W-:Y:S05]  /*232e0*/  BSYNC B1 ;  /* 0x0000000000017941 */ /* 0x000fea0003800000 */
.L_x_573:
[----:B------:R-:W-:Y:S05]  /*232f0*/  BRA `(.L_x_575) ;  /* 0xfffffff000507947 */ /* 0x000fea000383ffff */
.L_x_557:
[----:B-1----:R1:W2:Y:S02]  /*23300*/  SYNCS.PHASECHK.TRANS64.TRYWAIT P1, [R16+URZ+0x18], R11 ;  /* 0x0000180b100075a7 */ /* 0x0022a4000802017f */
[----:B--2---:R-:W-:Y:S05]  /*23310*/  @!P1 NANOSLEEP.SYNCS 0x989680 ;  /* 0x009896800000995d */ /* 0x004fea0003900000 */
[----:B------:R-:W2:Y:S02]  /*23320*/  @!P1 SYNCS.PHASECHK.TRANS64 P1, [R16+URZ+0x18], R11 ;  /* 0x0000180b100095a7 */ /* 0x000ea4000802007f */
[----:B--2---:R-:W-:Y:S05]  /*23330*/  @!P1 BRA `(.L_x_557) ;  /* 0xfffffffc00f09947 */ /* 0x004fea000383ffff */
[----:B------:R-:W-:Y:S05]  /*23340*/  BRA `(.L_x_576) ;  /* 0xfffffff000847947 */ /* 0x000fea000383ffff */
.L_x_566:
[----:B------:R-:W-:Y:S01]  /*23350*/  BSSY B0, `(.L_x_577) ;  /* 0x0000006000007945 */ /* 0x000fe20003800000 */
[----:B------:R-:W-:-:S07]  /*23360*/  IMAD.MOV.U32 R2, RZ, RZ, -0x1 ;  /* 0xffffffffff027424 */ /* 0x000fce00078e00ff */
[----:B------:R-:W-:Y:S05]  /*23370*/  WARPSYNC.COLLECTIVE R2, `(.L_x_578) ;  /* 0x00000000020c7348 */ /* 0x000fea0003c00000 */
[----:B------:R-:W-:Y:S02]  /*23380*/  ELECT P1, UR62, PT ;  /* 0x00000000003e782f */ /* 0x000fe40003820000 */
[----:B------:R-:W-:Y:S01]  /*23390*/  MOV R2, UR62 ;  /* 0x0000003e00027c02 */ /* 0x000fe20008000f00 */
[----:B------:R-:W-:Y:S10]  /*233a0*/  ENDCOLLECTIVE ;  /* 0x000000000000791b */ /* 0x000ff40003800000 */
.L_x_578:
[----:B------:R-:W-:Y:S05]  /*233b0*/  BSYNC B0 ;  /* 0x0000000000007941 */ /* 0x000fea0003800000 */
.L_x_577:
[----:B------:R-:W-:Y:S01]  /*233c0*/  PLOP3.LUT P0, PT, P1, PT, PT, 0x80, 0x0 ;  /* 0x000000000000781c */ /* 0x000fe20000f0f070 */
[----:B------:R-:W-:-:S12]  /*233d0*/  BRA `(.L_x_579) ;  /* 0xfffffff800dc7947 */ /* 0x000fd8000383ffff */
.L_x_570:
[----:B0-----:R0:W1:Y:S02]  /*233e0*/  SYNCS.PHASECHK.TRANS64.TRYWAIT P0, [R3+URZ], R2 ;  /* 0x00000002030075a7 */ /* 0x001064000800017f */
[----:B-1----:R-:W-:Y:S05]  /*233f0*/  @!P0 NANOSLEEP.SYNCS 0x989680 ;  /* 0x009896800000895d */ /* 0x002fea0003900000 */
[----:B------:R-:W1:Y:S02]  /*23400*/  @!P0 SYNCS.PHASECHK.TRANS64 P0, [R3+URZ], R2 ;  /* 0x00000002030085a7 */ /* 0x000e64000800007f */
[----:B-1----:R-:W-:Y:S05]  /*23410*/  @!P0 BRA `(.L_x_570) ;  /* 0xfffffffc00f08947 */ /* 0x002fea000383ffff */
[----:B------:R-:W-:Y:S05]  /*23420*/  BRA `(.L_x_580) ;  /* 0xfffffffc00047947 */ /* 0x000fea000383ffff */
.L_x_571:
[----:B0-----:R0:W1:Y:S02]  /*23430*/  SYNCS.PHASECHK.TRANS64.TRYWAIT P0, [R3+URZ], R2 ;  /* 0x00000002030075a7 */ /* 0x001064000800017f */
[----:B-1----:R-:W-:Y:S05]  /*23440*/  @!P0 NANOSLEEP.SYNCS 0x989680 ;  /* 0x009896800000895d */ /* 0x002fea0003900000 */
[----:B------:R-:W1:Y:S02]  /*23450*/  @!P0 SYNCS.PHASECHK.TRANS64 P0, [R3+URZ], R2 ;  /* 0x00000002030085a7 */ /* 0x000e64000800007f */
[----:B-1----:R-:W-:Y:S05]  /*23460*/  @!P0 BRA `(.L_x_571) ;  /* 0xfffffffc00f08947 */ /* 0x002fea000383ffff */
[----:B------:R-:W-:Y:S05]  /*23470*/  BRA `(.L_x_581) ;  /* 0xfffffffc00147947 */ /* 0x000fea000383ffff */
.L_x_582:
[----:B------:R-:W-:-:S00]  /*23480*/  BRA `(.L_x_582) ;  /* 0xfffffffc00fc7947 */ /* 0x000fc0000383ffff */
[----:B------:R-:W-:-:S00]  /*23490*/  NOP ;  /* 0x0000000000007918 */ /* 0x000fc00000000000 */
        /* <DEDUP_REMOVED lines=14> */
.L_x_583:


//--------------------- .nv.shared._ZN7cutlass13device_kernelINS_4gemm6kernel13GemmUniversalIN4cute5tupleIJiiiiEEENS1_10collective13CollectiveMmaINS1_37MainloopSm90TmaGmmaWarpSpecializedFP8ILi3ENS5_IJNS4_1CILi1EEESB_SB_EEENS1_35KernelTmaWarpSpecializedCooperativeEEENS5_IJNSA_ILi256EEESF_NSA_ILi32EEEEEENS_12float_e4m3_tENS5_IJlSB_lEEESI_SJ_NS4_8TiledMMAINS4_8MMA_AtomIJNS4_4SM904GMMA31MMA_64x256x32_F32E4M3E4M3_SS_TNILNSN_7ScaleInE1ELSP_1EEEEEENS4_6LayoutINS5_IJNSA_ILi2EEESB_SB_EEENS5_IJSB_NSA_ILi0EEESV_EEEEENS5_IJNS4_10UnderscoreESY_SY_EEEEENS4_13SM90_TMA_LOADENS4_14ComposedLayoutINS4_7SwizzleILi1ELi4ELi3EEENS4_18smem_ptr_flag_bitsILi8EEENSS_INS5_IJNSA_ILi8EEESG_EEENS5_IJSG_SB_EEEEEEEvNS4_8identityES11_S1B_vS1C_EENS_8epilogue10collective6detail29Sm90TmaWarpSpecializedAdapterINS1F_15DefaultEpilogueISI_SJ_SJ_NS1E_6thread17LinearCombinationISI_Li1EffLNS1J_9ScaleType4KindE0ELNS_15FloatRoundStyleE2ESI_EENS1_15EpilogueDefaultEEEEEvvEEEEvNT_6ParamsE --------------------------
	.section	.nv.shared._ZN7cutlass13device_kernelINS_4gemm6kernel13GemmUniversalIN4cute5tupleIJiiiiEEENS1_10collective13CollectiveMmaINS1_37MainloopSm90TmaGmmaWarpSpecializedFP8ILi3ENS5_IJNS4_1CILi1EEESB_SB_EEENS1_35KernelTmaWarpSpecializedCooperativeEEENS5_IJNSA_ILi256EEESF_NSA_ILi32EEEEEENS_12float_e4m3_tENS5_IJlSB_lEEESI_SJ_NS4_8TiledMMAINS4_8MMA_AtomIJNS4_4SM904GMMA31MMA_64x256x32_F32E4M3E4M3_SS_TNILNSN_7ScaleInE1ELSP_1EEEEEENS4_6LayoutINS5_IJNSA_ILi2EEESB_SB_EEENS5_IJSB_NSA_ILi0EEESV_EEEEENS5_IJNS4_10UnderscoreESY_SY_EEEEENS4_13SM90_TMA_LOADENS4_14ComposedLayoutINS4_7SwizzleILi1ELi4ELi3EEENS4_18smem_ptr_flag_bitsILi8EEENSS_INS5_IJNSA_ILi8EEESG_EEENS5_IJSG_SB_EEEEEEEvNS4_8identityES11_S1B_vS1C_EENS_8epilogue10collective6detail29Sm90TmaWarpSpecializedAdapterINS1F_15DefaultEpilogueISI_SJ_SJ_NS1E_6thread17LinearCombinationISI_Li1EffLNS1J_9ScaleType4KindE0ELNS_15FloatRoundStyleE2ESI_EENS1_15EpilogueDefaultEEEEEvvEEEEvNT_6ParamsE,"aw",@nobits
	.sectionflags	@""
	.align	16
	.zero		1024


//--------------------- .nv.shared.reserved.0     --------------------------
	.section	.nv.shared.reserved.0,"aw",@nobits
	.weak		__nv_reservedSMEM_offset_0_alias
	.size		__nv_reservedSMEM_offset_0_alias, 0, 0
	.other		__nv_reservedSMEM_offset_0_alias,@"STO_CUDA_RESERVED_SHARED STV_DEFAULT"
__nv_reservedSMEM_offset_0_alias:
	.zero		0


//--------------------- .nv.global                --------------------------
	.section	.nv.global,"aw",@nobits
.nv.global:
	.type		_ZN40_INTERNAL_7eec504b_4_k_cu_f4d5e20a_270884cute1_E,@object
	.size		_ZN40_INTERNAL_7eec504b_4_k_cu_f4d5e20a_270884cute1_E,(_ZN40_INTERNAL_7eec504b_4_k_cu_f4d5e20a_270884cuda3std3__45__cpo6cbeginE - _ZN40_INTERNAL_7eec504b_4_k_cu_f4d5e20a_270884cute1_E)
_ZN40_INTERNAL_7eec504b_4_k_cu_f4d5e20a_270884cute1_E:
	.zero		1
	.type		_ZN40_INTERNAL_7eec504b_4_k_cu_f4d5e20a_270884cuda3std3__45__cpo6cbeginE,@object
	.size		_ZN40_INTERNAL_7eec504b_4_k_cu_f4d5e20a_270884cuda3std3__45__cpo6cbeginE,(_ZN40_INTERNAL_7eec504b_4_k_cu_f4d5e20a_270884cuda3std3__48in_placeE - _ZN40_INTERNAL_7eec504b_4_k_cu_f4d5e20a_270884cuda3std3__45__cpo6cbeginE)
_ZN40_INTERNAL_7eec504b_4_k_cu_f4d5e20a_270884cuda3std3__45__cpo6cbeginE:
	.zero		1
	.type		_ZN40_INTERNAL_7eec504b_4_k_cu_f4d5e20a_270884cuda3std3__48in_placeE,@object
	.size		_ZN40_INTERNAL_7eec504b_4_k_cu_f4d5e20a_270884cuda3std3__48in_placeE,(_ZN40_INTERNAL_7eec504b_4_k_cu_f4d5e20a_270884cuda3std6ranges3__45__cpo9iter_moveE - _ZN40_INTERNAL_7eec504b_4_k_cu_f4d5e20a_270884cuda3std3__48in_placeE)
_ZN40_INTERNAL_7eec504b_4_k_cu_f4d5e20a_270884cuda3std3__48in_placeE:
	.zero		1
	.type		_ZN40_INTERNAL_7eec504b_4_k_cu_f4d5e20a_270884cuda3std6ranges3__45__cpo9iter_moveE,@object
	.size		_ZN40_INTERNAL_7eec504b_4_k_cu_f4d5e20a_270884cuda3std6ranges3__45__cpo9iter_moveE,(_ZN40_INTERNAL_7eec504b_4_k_cu_f4d5e20a_270884cuda3std3__45__cpo5beginE - _ZN40_INTERNAL_7eec504b_4_k_cu_f4d5e20a_270884cuda3std6ranges3__45__cpo9iter_moveE)
_ZN40_INTERNAL_7eec504b_4_k_cu_f4d5e20a_270884cuda3std6ranges3__45__cpo9iter_moveE:
	.zero		1
	.type		_ZN40_INTERNAL_7eec504b_4_k_cu_f4d5e20a_270884cuda3std3__45__cpo5beginE,@object
	.size		_ZN40_INTERNAL_7eec504b_4_k_cu_f4d5e20a_270884cuda3std3__45__cpo5beginE,(_ZN40_INTERNAL_7eec504b_4_k_cu_f4d5e20a_270884cuda3std3__442_GLOBAL__N__7eec504b_4_k_cu_f4d5e20a_270886ignoreE - _ZN40_INTERNAL_7eec504b_4_k_cu_f4d5e20a_270884cuda3std3__45__cpo5beginE)
_ZN40_INTERNAL_7eec504b_4_k_cu_f4d5e20a_270884cuda3std3__45__cpo5beginE:
	.zero		1
	.type		_ZN40_INTERNAL_7eec504b_4_k_cu_f4d5e20a_270884cuda3std3__442_GLOBAL__N__7eec504b_4_k_cu_f4d5e20a_270886ignoreE,@object
	.size		_ZN40_INTERNAL_7eec504b_4_k_cu_f4d5e20a_270884cuda3std3__442_GLOBAL__N__7eec504b_4_k_cu_f4d5e20a_270886ignoreE,(_ZN40_INTERNAL_7eec504b_4_k_cu_f4d5e20a_270884cute7productE - _ZN40_INTERNAL_7eec504b_4_k_cu_f4d5e20a_270884cuda3std3__442_GLOBAL__N__7eec504b_4_k_cu_f4d5e20a_270886ignoreE)
_ZN40_INTERNAL_7eec504b_4_k_cu_f4d5e20a_270884cuda3std3__442_GLOBAL__N__7eec504b_4_k_cu_f4d5e20a_270886ignoreE:
	.zero		1
	.type		_ZN40_INTERNAL_7eec504b_4_k_cu_f4d5e20a_270884cute7productE,@object
	.size		_ZN40_INTERNAL_7eec504b_4_k_cu_f4d5e20a_270884cute7productE,(_ZN40_INTERNAL_7eec504b_4_k_cu_f4d5e20a_270884cuda3std3__45__cpo3endE - _ZN40_INTERNAL_7eec504b_4_k_cu_f4d5e20a_270884cute7productE)
_ZN40_INTERNAL_7eec504b_4_k_cu_f4d5e20a_270884cute7productE:
	.zero		1
	.type		_ZN40_INTERNAL_7eec504b_4_k_cu_f4d5e20a_270884cuda3std3__45__cpo3endE,@object
	.size		_ZN40_INTERNAL_7eec504b_4_k_cu_f4d5e20a_270884cuda3std3__45__cpo3endE,(_ZN40_INTERNAL_7eec504b_4_k_cu_f4d5e20a_270884cuda3std3__419piecewise_constructE - _ZN40_INTERNAL_7eec504b_4_k_cu_f4d5e20a_270884cuda3std3__45__cpo3endE)
_ZN40_INTERNAL_7eec504b_4_k_cu_f4d5e20a_270884cuda3std3__45__cpo3endE:
	.zero		1
	.type		_ZN40_INTERNAL_7eec504b_4_k_cu_f4d5e20a_270884cuda3std3__419piecewise_constructE,@object
	.size		_ZN40_INTERNAL_7eec504b_4_k_cu_f4d5e20a_270884cuda3std3__419piecewise_constructE,(_ZN40_INTERNAL_7eec504b_4_k_cu_f4d5e20a_270884cuda3std3__45__cpo4cendE - _ZN40_INTERNAL_7eec504b_4_k_cu_f4d5e20a_270884cuda3std3__419piecewise_constructE)
_ZN40_INTERNAL_7eec504b_4_k_cu_f4d5e20a_270884cuda3std3__419piecewise_constructE:
	.zero		1
	.type		_ZN40_INTERNAL_7eec504b_4_k_cu_f4d5e20a_270884cuda3std3__45__cpo4cendE,@object
	.size		_ZN40_INTERNAL_7eec504b_4_k_cu_f4d5e20a_270884cuda3std3__45__cpo4cendE,(_ZN40_INTERNAL_7eec504b_4_k_cu_f4d5e20a_270884cuda3std6ranges3__45__cpo4swapE - _ZN40_INTERNAL_7eec504b_4_k_cu_f4d5e20a_270884cuda3std3__45__cpo4cendE)
_ZN40_INTERNAL_7eec504b_4_k_cu_f4d5e20a_270884cuda3std3__45__cpo4cendE:
	.zero		1
	.type		_ZN40_INTERNAL_7eec504b_4_k_cu_f4d5e20a_270884cuda3std6ranges3__45__cpo4swapE,@object
	.size		_ZN40_INTERNAL_7eec504b_4_k_cu_f4d5e20a_270884cuda3std6ranges3__45__cpo4swapE,(.L_7 - _ZN40_INTERNAL_7eec504b_4_k_cu_f4d5e20a_270884cuda3std6ranges3__45__cpo4swapE)
_ZN40_INTERNAL_7eec504b_4_k_cu_f4d5e20a_270884cuda3std6ranges3__45__cpo4swapE:
	.zero		1
.L_7:


//--------------------- .nv.constant0._ZN7cutlass13device_kernelINS_4gemm6kernel13GemmUniversalIN4cute5tupleIJiiiiEEENS1_10collective13CollectiveMmaINS1_37MainloopSm90TmaGmmaWarpSpecializedFP8ILi3ENS5_IJNS4_1CILi1EEESB_SB_EEENS1_35KernelTmaWarpSpecializedCooperativeEEENS5_IJNSA_ILi256EEESF_NSA_ILi32EEEEEENS_12float_e4m3_tENS5_IJlSB_lEEESI_SJ_NS4_8TiledMMAINS4_8MMA_AtomIJNS4_4SM904GMMA31MMA_64x256x32_F32E4M3E4M3_SS_TNILNSN_7ScaleInE1ELSP_1EEEEEENS4_6LayoutINS5_IJNSA_ILi2EEESB_SB_EEENS5_IJSB_NSA_ILi0EEESV_EEEEENS5_IJNS4_10UnderscoreESY_SY_EEEEENS4_13SM90_TMA_LOADENS4_14ComposedLayoutINS4_7SwizzleILi1ELi4ELi3EEENS4_18smem_ptr_flag_bitsILi8EEENSS_INS5_IJNSA_ILi8EEESG_EEENS5_IJSG_SB_EEEEEEEvNS4_8identityES11_S1B_vS1C_EENS_8epilogue10collective6detail29Sm90TmaWarpSpecializedAdapterINS1F_15DefaultEpilogueISI_SJ_SJ_NS1E_6thread17LinearCombinationISI_Li1EffLNS1J_9ScaleType4KindE0ELNS_15FloatRoundStyleE2ESI_EENS1_15EpilogueDefaultEEEEEvvEEEEvNT_6ParamsE --------------------------
	.section	.nv.constant0._ZN7cutlass13device_kernelINS_4gemm6kernel13GemmUniversalIN4cute5tupleIJiiiiEEENS1_10collective13CollectiveMmaINS1_37MainloopSm90TmaGmmaWarpSpecializedFP8ILi3ENS5_IJNS4_1CILi1EEESB_SB_EEENS1_35KernelTmaWarpSpecializedCooperativeEEENS5_IJNSA_ILi256EEESF_NSA_ILi32EEEEEENS_12float_e4m3_tENS5_IJlSB_lEEESI_SJ_NS4_8TiledMMAINS4_8MMA_AtomIJNS4_4SM904GMMA31MMA_64x256x32_F32E4M3E4M3_SS_TNILNSN_7ScaleInE1ELSP_1EEEEEENS4_6LayoutINS5_IJNSA_ILi2EEESB_SB_EEENS5_IJSB_NSA_ILi0EEESV_EEEEENS5_IJNS4_10UnderscoreESY_SY_EEEEENS4_13SM90_TMA_LOADENS4_14ComposedLayoutINS4_7SwizzleILi1ELi4ELi3EEENS4_18smem_ptr_flag_bitsILi8EEENSS_INS5_IJNSA_ILi8EEESG_EEENS5_IJSG_SB_EEEEEEEvNS4_8identityES11_S1B_vS1C_EENS_8epilogue10collective6detail29Sm90TmaWarpSpecializedAdapterINS1F_15DefaultEpilogueISI_SJ_SJ_NS1E_6thread17LinearCombinationISI_Li1EffLNS1J_9ScaleType4KindE0ELNS_15FloatRoundStyleE2ESI_EENS1_15EpilogueDefaultEEEEEvvEEEEvNT_6ParamsE,"a",@progbits
	.sectionflags	@""
	.align	4
.nv.constant0._ZN7cutlass13device_kernelINS_4gemm6kernel13GemmUniversalIN4cute5tupleIJiiiiEEENS1_10collective13CollectiveMmaINS1_37MainloopSm90TmaGmmaWarpSpecializedFP8ILi3ENS5_IJNS4_1CILi1EEESB_SB_EEENS1_35KernelTmaWarpSpecializedCooperativeEEENS5_IJNSA_ILi256EEESF_NSA_ILi32EEEEEENS_12float_e4m3_tENS5_IJlSB_lEEESI_SJ_NS4_8TiledMMAINS4_8MMA_AtomIJNS4_4SM904GMMA31MMA_64x256x32_F32E4M3E4M3_SS_TNILNSN_7ScaleInE1ELSP_1EEEEEENS4_6LayoutINS5_IJNSA_ILi2EEESB_SB_EEENS5_IJSB_NSA_ILi0EEESV_EEEEENS5_IJNS4_10UnderscoreESY_SY_EEEEENS4_13SM90_TMA_LOADENS4_14ComposedLayoutINS4_7SwizzleILi1ELi4ELi3EEENS4_18smem_ptr_flag_bitsILi8EEENSS_INS5_IJNSA_ILi8EEESG_EEENS5_IJSG_SB_EEEEEEEvNS4_8identityES11_S1B_vS1C_EENS_8epilogue10collective6detail29Sm90TmaWarpSpecializedAdapterINS1F_15DefaultEpilogueISI_SJ_SJ_NS1E_6thread17LinearCombinationISI_Li1EffLNS1J_9ScaleType4KindE0ELNS_15FloatRoundStyleE2ESI_EENS1_15EpilogueDefaultEEEEEvvEEEEvNT_6ParamsE:
	.zero		1664


//--------------------- SYMBOLS --------------------------

	.type		.nv.reservedSmem.offset0,@object
	.size		.nv.reservedSmem.offset0,0x4
